	.target	sm_90a

	.elftype	@"ET_EXEC"


//--------------------- .note.nv.tkinfo           --------------------------
	.section	.note.nv.tkinfo,"",@"SHT_NOTE"
	.sectionflags	@"SHF_NOTE_NV_TKINFO"
	.tkinfo
        /*0018*/ 	.word	0x00000002
        /*0030*/ 	.string	""
        /*0030*/ 	.string	"ptxas"
        /*0030*/ 	.string	"Cuda compilation tools, release 13.0, V13.0.88"
        /*0030*/ 	.string	"Build cuda_13.0.r13.0/compiler.36424714_0"
        /*0030*/ 	.string	"-arch sm_90a -m 64 "



//--------------------- .note.nv.cuinfo           --------------------------
	.section	.note.nv.cuinfo,"",@"SHT_NOTE"
	.sectionflags	@"SHF_NOTE_NV_CUINFO"
        /*0018*/ 	.short	0x0002
        /*001a*/ 	.short	0x005a
        /*001c*/ 	.short	0x0082
	.zero		2


//--------------------- .nv.info                  --------------------------
	.section	.nv.info,"",@"SHT_CUDA_INFO"
	.align	4


	//----- nvinfo : EIATTR_REGCOUNT
	.align		4
        /*0000*/ 	.byte	0x04, 0x2f
        /*0002*/ 	.short	(.L_12 - .L_11)
	.align		4
.L_11:
        /*0004*/ 	.word	index@(_ZN7cutlass13device_kernelINS_4conv6kernel13ConvUniversalINS1_16ConvProblemShapeILNS1_8OperatorE0ELi2EEENS1_10collective14CollectiveConvINS1_46MainloopSm90TmaGmmaWarpSpecializedImplicitGemmILS5_0ELi9ELi2EN4cute5tupleIJNSA_1CILi1EEESD_SD_EEENS1_36KernelImplicitTmaWarpSpecializedSm90ELi1EEENSB_IJNSC_ILi256EEENSC_ILi128EEENSB_IJNSC_ILi32EEEEEEEEENS_10bfloat16_tESM_NSA_8TiledMMAINSA_8MMA_AtomIJNSA_4SM904GMMA28MMA_64x128x16_F32BF16BF16_SSILNSQ_5MajorE0ELSS_0ELNSQ_7ScaleInE1ELST_1EEEEEENSA_6LayoutISE_NSB_IJNSC_ILi0EEESX_SX_EEEEENSB_IJNSA_10UnderscoreES10_S10_EEEEENS7_6detail26Sm90ImplicitGemmTileTraitsINSA_20SM90_TMA_LOAD_IM2COLENSA_14ComposedLayoutINSA_7SwizzleILi2ELi4ELi3EEENSA_18smem_ptr_flag_bitsILi16EEENSW_INSB_IJNSB_IJNSC_ILi8EEESJ_EEENSB_IJSJ_SD_EEENSB_IJSD_NSC_ILi9EEEEEEEEENSB_IJNSB_IJSJ_SH_EEENSB_IJSD_SX_EEENSB_IJSX_NSC_ILi8192EEEEEEEEEEEEEvEENS14_INSA_13SM90_TMA_LOADENS16_IS18_S1A_NSW_INSB_IJNSB_IJS1B_NSC_ILi16EEEEEES1D_S1F_EEENSB_IJS1H_S1I_NSB_IJSX_NSC_ILi4096EEEEEEEEEEEEEvEEEENS_8epilogue10collective6detail29Sm90TmaWarpSpecializedAdapterINS21_15DefaultEpilogueISM_NSB_IJNSB_IJlllEEESD_SX_EEES26_NS20_6thread17LinearCombinationISM_Li1EffLNS27_9ScaleType4KindE0ELNS_15FloatRoundStyleE2ESM_EENS_4gemm15EpilogueDefaultEEEEEvvEEEEvNT_6ParamsE)
        /*0008*/ 	.word	0x000000ff


	//----- nvinfo : EIATTR_FRAME_SIZE
	.align		4
.L_12:
        /*000c*/ 	.byte	0x04, 0x11
        /*000e*/ 	.short	(.L_14 - .L_13)
	.align		4
.L_13:
        /*0010*/ 	.word	index@(_ZN7cutlass13device_kernelINS_4conv6kernel13ConvUniversalINS1_16ConvProblemShapeILNS1_8OperatorE0ELi2EEENS1_10collective14CollectiveConvINS1_46MainloopSm90TmaGmmaWarpSpecializedImplicitGemmILS5_0ELi9ELi2EN4cute5tupleIJNSA_1CILi1EEESD_SD_EEENS1_36KernelImplicitTmaWarpSpecializedSm90ELi1EEENSB_IJNSC_ILi256EEENSC_ILi128EEENSB_IJNSC_ILi32EEEEEEEEENS_10bfloat16_tESM_NSA_8TiledMMAINSA_8MMA_AtomIJNSA_4SM904GMMA28MMA_64x128x16_F32BF16BF16_SSILNSQ_5MajorE0ELSS_0ELNSQ_7ScaleInE1ELST_1EEEEEENSA_6LayoutISE_NSB_IJNSC_ILi0EEESX_SX_EEEEENSB_IJNSA_10UnderscoreES10_S10_EEEEENS7_6detail26Sm90ImplicitGemmTileTraitsINSA_20SM90_TMA_LOAD_IM2COLENSA_14ComposedLayoutINSA_7SwizzleILi2ELi4ELi3EEENSA_18smem_ptr_flag_bitsILi16EEENSW_INSB_IJNSB_IJNSC_ILi8EEESJ_EEENSB_IJSJ_SD_EEENSB_IJSD_NSC_ILi9EEEEEEEEENSB_IJNSB_IJSJ_SH_EEENSB_IJSD_SX_EEENSB_IJSX_NSC_ILi8192EEEEEEEEEEEEEvEENS14_INSA_13SM90_TMA_LOADENS16_IS18_S1A_NSW_INSB_IJNSB_IJS1B_NSC_ILi16EEEEEES1D_S1F_EEENSB_IJS1H_S1I_NSB_IJSX_NSC_ILi4096EEEEEEEEEEEEEvEEEENS_8epilogue10collective6detail29Sm90TmaWarpSpecializedAdapterINS21_15DefaultEpilogueISM_NSB_IJNSB_IJlllEEESD_SX_EEES26_NS20_6thread17LinearCombinationISM_Li1EffLNS27_9ScaleType4KindE0ELNS_15FloatRoundStyleE2ESM_EENS_4gemm15EpilogueDefaultEEEEEvvEEEEvNT_6ParamsE)
        /*0014*/ 	.word	0x00000270


	//----- nvinfo : EIATTR_MIN_STACK_SIZE
	.align		4
.L_14:
        /*0018*/ 	.byte	0x04, 0x12
        /*001a*/ 	.short	(.L_16 - .L_15)
	.align		4
.L_15:
        /*001c*/ 	.word	index@(_ZN7cutlass13device_kernelINS_4conv6kernel13ConvUniversalINS1_16ConvProblemShapeILNS1_8OperatorE0ELi2EEENS1_10collective14CollectiveConvINS1_46MainloopSm90TmaGmmaWarpSpecializedImplicitGemmILS5_0ELi9ELi2EN4cute5tupleIJNSA_1CILi1EEESD_SD_EEENS1_36KernelImplicitTmaWarpSpecializedSm90ELi1EEENSB_IJNSC_ILi256EEENSC_ILi128EEENSB_IJNSC_ILi32EEEEEEEEENS_10bfloat16_tESM_NSA_8TiledMMAINSA_8MMA_AtomIJNSA_4SM904GMMA28MMA_64x128x16_F32BF16BF16_SSILNSQ_5MajorE0ELSS_0ELNSQ_7ScaleInE1ELST_1EEEEEENSA_6LayoutISE_NSB_IJNSC_ILi0EEESX_SX_EEEEENSB_IJNSA_10UnderscoreES10_S10_EEEEENS7_6detail26Sm90ImplicitGemmTileTraitsINSA_20SM90_TMA_LOAD_IM2COLENSA_14ComposedLayoutINSA_7SwizzleILi2ELi4ELi3EEENSA_18smem_ptr_flag_bitsILi16EEENSW_INSB_IJNSB_IJNSC_ILi8EEESJ_EEENSB_IJSJ_SD_EEENSB_IJSD_NSC_ILi9EEEEEEEEENSB_IJNSB_IJSJ_SH_EEENSB_IJSD_SX_EEENSB_IJSX_NSC_ILi8192EEEEEEEEEEEEEvEENS14_INSA_13SM90_TMA_LOADENS16_IS18_S1A_NSW_INSB_IJNSB_IJS1B_NSC_ILi16EEEEEES1D_S1F_EEENSB_IJS1H_S1I_NSB_IJSX_NSC_ILi4096EEEEEEEEEEEEEvEEEENS_8epilogue10collective6detail29Sm90TmaWarpSpecializedAdapterINS21_15DefaultEpilogueISM_NSB_IJNSB_IJlllEEESD_SX_EEES26_NS20_6thread17LinearCombinationISM_Li1EffLNS27_9ScaleType4KindE0ELNS_15FloatRoundStyleE2ESM_EENS_4gemm15EpilogueDefaultEEEEEvvEEEEvNT_6ParamsE)
        /*0020*/ 	.word	0x00000270
.L_16:


//--------------------- .nv.compat                --------------------------
	.section	.nv.compat,"",@"SHT_CUDA_COMPAT_INFO"
	.align	4
        /*0000*/ 	.byte	0x02, 0x09, 0x01, 0x00, 0x02, 0x02, 0x04, 0x00, 0x02, 0x05, 0x05, 0x00, 0x03, 0x07, 0x01, 0x01
        /*0010*/ 	.byte	0x02, 0x03, 0x01, 0x00, 0x02, 0x06, 0x01, 0x00, 0x04, 0x0b, 0x08, 0x00, 0x00, 0x00, 0x00, 0x00
        /*0020*/ 	.byte	0x00, 0x00, 0x00, 0x00


//--------------------- .nv.info._ZN7cutlass13device_kernelINS_4conv6kernel13ConvUniversalINS1_16ConvProblemShapeILNS1_8OperatorE0ELi2EEENS1_10collective14CollectiveConvINS1_46MainloopSm90TmaGmmaWarpSpecializedImplicitGemmILS5_0ELi9ELi2EN4cute5tupleIJNSA_1CILi1EEESD_SD_EEENS1_36KernelImplicitTmaWarpSpecializedSm90ELi1EEENSB_IJNSC_ILi256EEENSC_ILi128EEENSB_IJNSC_ILi32EEEEEEEEENS_10bfloat16_tESM_NSA_8TiledMMAINSA_8MMA_AtomIJNSA_4SM904GMMA28MMA_64x128x16_F32BF16BF16_SSILNSQ_5MajorE0ELSS_0ELNSQ_7ScaleInE1ELST_1EEEEEENSA_6LayoutISE_NSB_IJNSC_ILi0EEESX_SX_EEEEENSB_IJNSA_10UnderscoreES10_S10_EEEEENS7_6detail26Sm90ImplicitGemmTileTraitsINSA_20SM90_TMA_LOAD_IM2COLENSA_14ComposedLayoutINSA_7SwizzleILi2ELi4ELi3EEENSA_18smem_ptr_flag_bitsILi16EEENSW_INSB_IJNSB_IJNSC_ILi8EEESJ_EEENSB_IJSJ_SD_EEENSB_IJSD_NSC_ILi9EEEEEEEEENSB_IJNSB_IJSJ_SH_EEENSB_IJSD_SX_EEENSB_IJSX_NSC_ILi8192EEEEEEEEEEEEEvEENS14_INSA_13SM90_TMA_LOADENS16_IS18_S1A_NSW_INSB_IJNSB_IJS1B_NSC_ILi16EEEEEES1D_S1F_EEENSB_IJS1H_S1I_NSB_IJSX_NSC_ILi4096EEEEEEEEEEEEEvEEEENS_8epilogue10collective6detail29Sm90TmaWarpSpecializedAdapterINS21_15DefaultEpilogueISM_NSB_IJNSB_IJlllEEESD_SX_EEES26_NS20_6thread17LinearCombinationISM_Li1EffLNS27_9ScaleType4KindE0ELNS_15FloatRoundStyleE2ESM_EENS_4gemm15EpilogueDefaultEEEEEvvEEEEvNT_6ParamsE --------------------------
	.section	.nv.info._ZN7cutlass13device_kernelINS_4conv6kernel13ConvUniversalINS1_16ConvProblemShapeILNS1_8OperatorE0ELi2EEENS1_10collective14CollectiveConvINS1_46MainloopSm90TmaGmmaWarpSpecializedImplicitGemmILS5_0ELi9ELi2EN4cute5tupleIJNSA_1CILi1EEESD_SD_EEENS1_36KernelImplicitTmaWarpSpecializedSm90ELi1EEENSB_IJNSC_ILi256EEENSC_ILi128EEENSB_IJNSC_ILi32EEEEEEEEENS_10bfloat16_tESM_NSA_8TiledMMAINSA_8MMA_AtomIJNSA_4SM904GMMA28MMA_64x128x16_F32BF16BF16_SSILNSQ_5MajorE0ELSS_0ELNSQ_7ScaleInE1ELST_1EEEEEENSA_6LayoutISE_NSB_IJNSC_ILi0EEESX_SX_EEEEENSB_IJNSA_10UnderscoreES10_S10_EEEEENS7_6detail26Sm90ImplicitGemmTileTraitsINSA_20SM90_TMA_LOAD_IM2COLENSA_14ComposedLayoutINSA_7SwizzleILi2ELi4ELi3EEENSA_18smem_ptr_flag_bitsILi16EEENSW_INSB_IJNSB_IJNSC_ILi8EEESJ_EEENSB_IJSJ_SD_EEENSB_IJSD_NSC_ILi9EEEEEEEEENSB_IJNSB_IJSJ_SH_EEENSB_IJSD_SX_EEENSB_IJSX_NSC_ILi8192EEEEEEEEEEEEEvEENS14_INSA_13SM90_TMA_LOADENS16_IS18_S1A_NSW_INSB_IJNSB_IJS1B_NSC_ILi16EEEEEES1D_S1F_EEENSB_IJS1H_S1I_NSB_IJSX_NSC_ILi4096EEEEEEEEEEEEEvEEEENS_8epilogue10collective6detail29Sm90TmaWarpSpecializedAdapterINS21_15DefaultEpilogueISM_NSB_IJNSB_IJlllEEESD_SX_EEES26_NS20_6thread17LinearCombinationISM_Li1EffLNS27_9ScaleType4KindE0ELNS_15FloatRoundStyleE2ESM_EENS_4gemm15EpilogueDefaultEEEEEvvEEEEvNT_6ParamsE,"",@"SHT_CUDA_INFO"
	.sectionflags	@""
	.align	4


	//----- nvinfo : EIATTR_CUDA_API_VERSION
	.align		4
        /*0000*/ 	.byte	0x04, 0x37
        /*0002*/ 	.short	(.L_18 - .L_17)
.L_17:
        /*0004*/ 	.word	0x00000082


	//----- nvinfo : EIATTR_KPARAM_INFO
	.align		4
.L_18:
        /*0008*/ 	.byte	0x04, 0x17
        /*000a*/ 	.short	(.L_20 - .L_19)
.L_19:
        /*000c*/ 	.word	0x00000000
        /*0010*/ 	.short	0x0000
        /*0012*/ 	.short	0x0070
        /*0014*/ 	.byte	0x00, 0xf0, 0x01, 0x0e


	//----- nvinfo : EIATTR_SPARSE_MMA_MASK
	.align		4
.L_20:
        /*0018*/ 	.byte	0x03, 0x50
        /*001a*/ 	.short	0x0000


	//----- nvinfo : EIATTR_MAXREG_COUNT
	.align		4
        /*001c*/ 	.byte	0x03, 0x1b
        /*001e*/ 	.short	0x00ff


	//----- nvinfo : EIATTR_NUM_BARRIERS
	.align		4
        /*0020*/ 	.byte	0x02, 0x4c
        /*0022*/ 	.byte	0x01
	.zero		1


	//----- nvinfo : EIATTR_ANNOTATIONS
	.align		4
        /*0024*/ 	.byte	0x04, 0x55
        /*0026*/ 	.short	(.L_22 - .L_21)


	//   ....[0]....
.L_21:
        /*0028*/ 	.word	0x00000001
        /*002c*/ 	.byte	0x30, 0x08, 0x00, 0x00, 0x01, 0x00, 0x00, 0x00, 0x70, 0x08, 0x00, 0x00, 0x01, 0x00, 0x00, 0x00
        /* <DEDUP_REMOVED lines=208> */
        /*0d3c*/ 	.byte	0xf0, 0xfa, 0x00, 0x00


	//----- nvinfo : EIATTR_MERCURY_ISA_VERSION
	.align		4
.L_22:
        /*0d40*/ 	.byte	0x03, 0x5f
        /*0d42*/ 	.short	0x0101


	//----- nvinfo : EIATTR_COOP_GROUP_MASK_REGIDS
	.align		4
        /*0d44*/ 	.byte	0x04, 0x29
        /*0d46*/ 	.short	(.L_24 - .L_23)


	//   ....[0]....
.L_23:
        /*0d48*/ 	.word	0xffffffff


	//   ....[1]....
        /*0d4c*/ 	.word	0xffffffff


	//   ....[2]....
        /*0d50*/ 	.word	0xffffffff


	//----- nvinfo : EIATTR_COOP_GROUP_INSTR_OFFSETS
	.align		4
.L_24:
        /*0d54*/ 	.byte	0x04, 0x28
        /*0d56*/ 	.short	(.L_26 - .L_25)


	//   ....[0]....
.L_25:
        /*0d58*/ 	.word	0x00000060


	//   ....[1]....
        /*0d5c*/ 	.word	0x00000090


	//   ....[2]....
        /*0d60*/ 	.word	0x00000190


	//----- nvinfo : EIATTR_MBARRIER_INSTR_OFFSETS
	.align		4
.L_26:
        /*0d64*/ 	.byte	0x04, 0x39
        /*0d66*/ 	.short	(.L_28 - .L_27)


	//   ....[0]....
.L_27:
        /*0d68*/ 	.word	0x00000300
        /*0d6c*/ 	.word	0x000000ff
        /*0d70*/ 	.word	0x00036000
        /*0d74*/ 	.short	0x0100
        /*0d76*/ 	.byte	0x0a
	.zero		1


	//   ....[1]....
        /*0d78*/ 	.word	0x00000310
        /*0d7c*/ 	.word	0x000000ff
        /*0d80*/ 	.word	0x00036048
        /*0d84*/ 	.short	0x0100
        /*0d86*/ 	.byte	0x0a
	.zero		1


	//   ....[2]....
        /*0d88*/ 	.word	0x00000320
        /*0d8c*/ 	.word	0x000000ff
        /*0d90*/ 	.word	0x00036008
        /*0d94*/ 	.short	0x0100
        /*0d96*/ 	.byte	0x0a
	.zero		1


	//   ....[3]....
        /*0d98*/ 	.word	0x00000330
        /*0d9c*/ 	.word	0x000000ff
        /*0da0*/ 	.word	0x00036050
        /*0da4*/ 	.short	0x0100
        /*0da6*/ 	.byte	0x0a
	.zero		1


	//   ....[4]....
        /*0da8*/ 	.word	0x00000340
        /*0dac*/ 	.word	0x000000ff
        /*0db0*/ 	.word	0x00036010
        /*0db4*/ 	.short	0x0100
        /*0db6*/ 	.byte	0x0a
	.zero		1


	//   ....[5]....
        /*0db8*/ 	.word	0x00000350
        /*0dbc*/ 	.word	0x000000ff
        /*0dc0*/ 	.word	0x00036058
        /*0dc4*/ 	.short	0x0100
        /*0dc6*/ 	.byte	0x0a
	.zero		1


	//   ....[6]....
        /*0dc8*/ 	.word	0x00000360
        /*0dcc*/ 	.word	0x000000ff
        /*0dd0*/ 	.word	0x00036018
        /*0dd4*/ 	.short	0x0100
        /*0dd6*/ 	.byte	0x0a
	.zero		1


	//   ....[7]....
        /*0dd8*/ 	.word	0x00000370
        /*0ddc*/ 	.word	0x000000ff
        /*0de0*/ 	.word	0x00036060
        /*0de4*/ 	.short	0x0100
        /*0de6*/ 	.byte	0x0a
	.zero		1


	//   ....[8]....
        /*0de8*/ 	.word	0x00000380
        /*0dec*/ 	.word	0x000000ff
        /*0df0*/ 	.word	0x00036020
        /*0df4*/ 	.short	0x0100
        /*0df6*/ 	.byte	0x0a
	.zero		1


	//   ....[9]....
        /*0df8*/ 	.word	0x00000390
        /*0dfc*/ 	.word	0x000000ff
        /*0e00*/ 	.word	0x00036068
        /*0e04*/ 	.short	0x0100
        /*0e06*/ 	.byte	0x0a
	.zero		1


	//   ....[10]....
        /*0e08*/ 	.word	0x000003a0
        /*0e0c*/ 	.word	0x000000ff
        /*0e10*/ 	.word	0x00036028
        /*0e14*/ 	.short	0x0100
        /*0e16*/ 	.byte	0x0a
	.zero		1


	//   ....[11]....
        /*0e18*/ 	.word	0x000003b0
        /*0e1c*/ 	.word	0x000000ff
        /*0e20*/ 	.word	0x00036070
        /*0e24*/ 	.short	0x0100
        /*0e26*/ 	.byte	0x0a
	.zero		1


	//   ....[12]....
        /*0e28*/ 	.word	0x000003c0
        /*0e2c*/ 	.word	0x000000ff
        /*0e30*/ 	.word	0x00036030
        /*0e34*/ 	.short	0x0100
        /*0e36*/ 	.byte	0x0a
	.zero		1


	//   ....[13]....
        /*0e38*/ 	.word	0x000003d0
        /*0e3c*/ 	.word	0x000000ff
        /*0e40*/ 	.word	0x00036078
        /*0e44*/ 	.short	0x0100
        /*0e46*/ 	.byte	0x0a
	.zero		1


	//   ....[14]....
        /*0e48*/ 	.word	0x000003e0
        /*0e4c*/ 	.word	0x000000ff
        /*0e50*/ 	.word	0x00036038
        /*0e54*/ 	.short	0x0100
        /*0e56*/ 	.byte	0x0a
	.zero		1


	//   ....[15]....
        /*0e58*/ 	.word	0x000003f0
        /*0e5c*/ 	.word	0x000000ff
        /*0e60*/ 	.word	0x00036080
        /*0e64*/ 	.short	0x0100
        /*0e66*/ 	.byte	0x0a
	.zero		1


	//   ....[16]....
        /*0e68*/ 	.word	0x00000400
        /*0e6c*/ 	.word	0x000000ff
        /*0e70*/ 	.word	0x00036040
        /*0e74*/ 	.short	0x0100
        /*0e76*/ 	.byte	0x0a
	.zero		1


	//   ....[17]....
        /*0e78*/ 	.word	0x00000410
        /*0e7c*/ 	.word	0x000000ff
        /*0e80*/ 	.word	0x00036088
        /*0e84*/ 	.short	0x0100
        /*0e86*/ 	.byte	0x0a
	.zero		1


	//   ....[18]....
        /*0e88*/ 	.word	0x00001310
        /*0e8c*/ 	.word	0x00000003
        /*0e90*/ 	.word	0x00036000
        /*0e94*/ 	.short	0x010a
        /*0e96*/ 	.byte	0x3f
	.zero		1


	//   ....[19]....
        /*0e98*/ 	.word	0x000023a0
        /*0e9c*/ 	.word	0x00000000
        /*0ea0*/ 	.word	0x00036000
        /*0ea4*/ 	.short	0x010a
        /*0ea6*/ 	.byte	0x3f
	.zero		1


	//   ....[20]....
        /*0ea8*/ 	.word	0x00003830
        /*0eac*/ 	.word	0x000000ff
        /*0eb0*/ 	.word	0x00000000
        /*0eb4*/ 	.short	0x0101
        /*0eb6*/ 	.byte	0x0c
	.zero		1


	//   ....[21]....
        /*0eb8*/ 	.word	0x00003a30
        /*0ebc*/ 	.word	0x000000ff
        /*0ec0*/ 	.word	0x00000000
        /*0ec4*/ 	.short	0x0101
        /*0ec6*/ 	.byte	0x04
	.zero		1


	//   ....[22]....
        /*0ec8*/ 	.word	0x00013b70
        /*0ecc*/ 	.word	0x00000009
        /*0ed0*/ 	.word	0x00036048
        /*0ed4*/ 	.short	0x010a
        /*0ed6*/ 	.byte	0x3f
	.zero		1


	//   ....[23]....
        /*0ed8*/ 	.word	0x00014260
        /*0edc*/ 	.word	0x00000003
        /*0ee0*/ 	.word	0x00000000
        /*0ee4*/ 	.short	0x010a
        /*0ee6*/ 	.byte	0x3f
	.zero		1


	//   ....[24]....
        /*0ee8*/ 	.word	0x00014320
        /*0eec*/ 	.word	0x00000003
        /*0ef0*/ 	.word	0x00000000
        /*0ef4*/ 	.short	0x010a
        /*0ef6*/ 	.byte	0x3f
	.zero		1


	//   ....[25]....
        /*0ef8*/ 	.word	0x000143e0
        /*0efc*/ 	.word	0x00000003
        /*0f00*/ 	.word	0x00000000
        /*0f04*/ 	.short	0x010a
        /*0f06*/ 	.byte	0x3f
	.zero		1


	//   ....[26]....
        /*0f08*/ 	.word	0x000144a0
        /*0f0c*/ 	.word	0x00000003
        /*0f10*/ 	.word	0x00000000
        /*0f14*/ 	.short	0x010a
        /*0f16*/ 	.byte	0x3f
	.zero		1


	//   ....[27]....
        /*0f18*/ 	.word	0x00014560
        /*0f1c*/ 	.word	0x00000003
        /*0f20*/ 	.word	0x00000000
        /*0f24*/ 	.short	0x010a
        /*0f26*/ 	.byte	0x3f
	.zero		1


	//   ....[28]....
        /*0f28*/ 	.word	0x00014620
        /*0f2c*/ 	.word	0x00000003
        /*0f30*/ 	.word	0x00000000
        /*0f34*/ 	.short	0x010a
        /*0f36*/ 	.byte	0x3f
	.zero		1


	//   ....[29]....
        /*0f38*/ 	.word	0x000146e0
        /*0f3c*/ 	.word	0x00000003
        /*0f40*/ 	.word	0x00000000
        /*0f44*/ 	.short	0x010a
        /*0f46*/ 	.byte	0x3f
	.zero		1


	//   ....[30]....
        /*0f48*/ 	.word	0x000147a0
        /*0f4c*/ 	.word	0x00000003
        /*0f50*/ 	.word	0x00000000
        /*0f54*/ 	.short	0x010a
        /*0f56*/ 	.byte	0x3f
	.zero		1


	//   ....[31]....
        /*0f58*/ 	.word	0x00014860
        /*0f5c*/ 	.word	0x00000003
        /*0f60*/ 	.word	0x00000000
        /*0f64*/ 	.short	0x010a
        /*0f66*/ 	.byte	0x3f
	.zero		1


	//----- nvinfo : EIATTR_NUM_MBARRIERS
	.align		4
.L_28:
        /*0f68*/ 	.byte	0x03, 0x38
        /*0f6a*/ 	.short	0x0012


	//----- nvinfo : EIATTR_EXIT_INSTR_OFFSETS
	.align		4
        /*0f6c*/ 	.byte	0x04, 0x1c
        /*0f6e*/ 	.short	(.L_30 - .L_29)


	//   ....[0]....
.L_29:
        /*0f70*/ 	.word	0x00000820


	//   ....[1]....
        /*0f74*/ 	.word	0x00003c20


	//   ....[2]....
        /*0f78*/ 	.word	0x0000ef90


	//   ....[3]....
        /*0f7c*/ 	.word	0x0000efd0


	//   ....[4]....
        /*0f80*/ 	.word	0x00013920


	//   ....[5]....
        /*0f84*/ 	.word	0x00013960


	//   ....[6]....
        /*0f88*/ 	.word	0x00013980


	//   ....[7]....
        /*0f8c*/ 	.word	0x00014160


	//   ....[8]....
        /*0f90*/ 	.word	0x00014890


	//----- nvinfo : EIATTR_MAX_THREADS
	.align		4
.L_30:
        /*0f94*/ 	.byte	0x04, 0x05
        /*0f96*/ 	.short	(.L_32 - .L_31)
.L_31:
        /*0f98*/ 	.word	0x00000100
        /*0f9c*/ 	.word	0x00000001
        /*0fa0*/ 	.word	0x00000001


	//----- nvinfo : EIATTR_CRS_STACK_SIZE
	.align		4
.L_32:
        /*0fa4*/ 	.byte	0x04, 0x1e
        /*0fa6*/ 	.short	(.L_34 - .L_33)
.L_33:
        /*0fa8*/ 	.word	0x00000000


	//----- nvinfo : EIATTR_CBANK_PARAM_SIZE
	.align		4
.L_34:
        /*0fac*/ 	.byte	0x03, 0x19
        /*0fae*/ 	.short	0x03f0


	//----- nvinfo : EIATTR_PARAM_CBANK
	.align		4
        /*0fb0*/ 	.byte	0x04, 0x0a
        /*0fb2*/ 	.short	(.L_36 - .L_35)
	.align		4
.L_35:
        /*0fb4*/ 	.word	index@(.nv.constant0._ZN7cutlass13device_kernelINS_4conv6kernel13ConvUniversalINS1_16ConvProblemShapeILNS1_8OperatorE0ELi2EEENS1_10collective14CollectiveConvINS1_46MainloopSm90TmaGmmaWarpSpecializedImplicitGemmILS5_0ELi9ELi2EN4cute5tupleIJNSA_1CILi1EEESD_SD_EEENS1_36KernelImplicitTmaWarpSpecializedSm90ELi1EEENSB_IJNSC_ILi256EEENSC_ILi128EEENSB_IJNSC_ILi32EEEEEEEEENS_10bfloat16_tESM_NSA_8TiledMMAINSA_8MMA_AtomIJNSA_4SM904GMMA28MMA_64x128x16_F32BF16BF16_SSILNSQ_5MajorE0ELSS_0ELNSQ_7ScaleInE1ELST_1EEEEEENSA_6LayoutISE_NSB_IJNSC_ILi0EEESX_SX_EEEEENSB_IJNSA_10UnderscoreES10_S10_EEEEENS7_6detail26Sm90ImplicitGemmTileTraitsINSA_20SM90_TMA_LOAD_IM2COLENSA_14ComposedLayoutINSA_7SwizzleILi2ELi4ELi3EEENSA_18smem_ptr_flag_bitsILi16EEENSW_INSB_IJNSB_IJNSC_ILi8EEESJ_EEENSB_IJSJ_SD_EEENSB_IJSD_NSC_ILi9EEEEEEEEENSB_IJNSB_IJSJ_SH_EEENSB_IJSD_SX_EEENSB_IJSX_NSC_ILi8192EEEEEEEEEEEEEvEENS14_INSA_13SM90_TMA_LOADENS16_IS18_S1A_NSW_INSB_IJNSB_IJS1B_NSC_ILi16EEEEEES1D_S1F_EEENSB_IJS1H_S1I_NSB_IJSX_NSC_ILi4096EEEEEEEEEEEEEvEEEENS_8epilogue10collective6detail29Sm90TmaWarpSpecializedAdapterINS21_15DefaultEpilogueISM_NSB_IJNSB_IJlllEEESD_SX_EEES26_NS20_6thread17LinearCombinationISM_Li1EffLNS27_9ScaleType4KindE0ELNS_15FloatRoundStyleE2ESM_EENS_4gemm15EpilogueDefaultEEEEEvvEEEEvNT_6ParamsE)
        /*0fb8*/ 	.short	0x0210
        /*0fba*/ 	.short	0x03f0


	//----- nvinfo : EIATTR_SW_WAR
	.align		4
.L_36:
        /*0fbc*/ 	.byte	0x04, 0x36
        /*0fbe*/ 	.short	(.L_38 - .L_37)
.L_37:
        /*0fc0*/ 	.word	0x00000008
.L_38:


//--------------------- .nv.callgraph             --------------------------
	.section	.nv.callgraph,"",@"SHT_CUDA_CALLGRAPH"
	.align	4
	.sectionentsize	8
	.align		4
        /*0000*/ 	.word	0x00000000
	.align		4
        /*0004*/ 	.word	0xffffffff
	.align		4
        /*0008*/ 	.word	0x00000000
	.align		4
        /*000c*/ 	.word	0xfffffffe
	.align		4
        /*0010*/ 	.word	0x00000000
	.align		4
        /*0014*/ 	.word	0xfffffffd
	.align		4
        /*0018*/ 	.word	0x00000000
	.align		4
        /*001c*/ 	.word	0xfffffffc


//--------------------- .nv.constant4             --------------------------
	.section	.nv.constant4,"a",@progbits
	.align	8
	.align		8
.nv.constant4:
        /*0000*/ 	.dword	_ZN39_INTERNAL_36af91b2_4_k_cu_eb0e1b2a_28164cuda3std3__45__cpo5beginE
	.align		8
        /*0008*/ 	.dword	_ZN39_INTERNAL_36af91b2_4_k_cu_eb0e1b2a_28164cuda3std3__45__cpo3endE
	.align		8
        /*0010*/ 	.dword	_ZN39_INTERNAL_36af91b2_4_k_cu_eb0e1b2a_28164cuda3std3__45__cpo6cbeginE
	.align		8
        /*0018*/ 	.dword	_ZN39_INTERNAL_36af91b2_4_k_cu_eb0e1b2a_28164cuda3std3__45__cpo4cendE
	.align		8
        /*0020*/ 	.dword	_ZN39_INTERNAL_36af91b2_4_k_cu_eb0e1b2a_28164cuda3std3__441_GLOBAL__N__36af91b2_4_k_cu_eb0e1b2a_28166ignoreE
	.align		8
        /*0028*/ 	.dword	_ZN39_INTERNAL_36af91b2_4_k_cu_eb0e1b2a_28164cuda3std3__419piecewise_constructE
	.align		8
        /*0030*/ 	.dword	_ZN39_INTERNAL_36af91b2_4_k_cu_eb0e1b2a_28164cuda3std3__48in_placeE
	.align		8
        /*0038*/ 	.dword	_ZN39_INTERNAL_36af91b2_4_k_cu_eb0e1b2a_28164cuda3std6ranges3__45__cpo4swapE
	.align		8
        /*0040*/ 	.dword	_ZN39_INTERNAL_36af91b2_4_k_cu_eb0e1b2a_28164cuda3std6ranges3__45__cpo9iter_moveE
	.align		8
        /*0048*/ 	.dword	_ZN39_INTERNAL_36af91b2_4_k_cu_eb0e1b2a_28164cute7productE
	.align		8
        /*0050*/ 	.dword	_ZN39_INTERNAL_36af91b2_4_k_cu_eb0e1b2a_28164cute1_E


//--------------------- .text._ZN7cutlass13device_kernelINS_4conv6kernel13ConvUniversalINS1_16ConvProblemShapeILNS1_8OperatorE0ELi2EEENS1_10collective14CollectiveConvINS1_46MainloopSm90TmaGmmaWarpSpecializedImplicitGemmILS5_0ELi9ELi2EN4cute5tupleIJNSA_1CILi1EEESD_SD_EEENS1_36KernelImplicitTmaWarpSpecializedSm90ELi1EEENSB_IJNSC_ILi256EEENSC_ILi128EEENSB_IJNSC_ILi32EEEEEEEEENS_10bfloat16_tESM_NSA_8TiledMMAINSA_8MMA_AtomIJNSA_4SM904GMMA28MMA_64x128x16_F32BF16BF16_SSILNSQ_5MajorE0ELSS_0ELNSQ_7ScaleInE1ELST_1EEEEEENSA_6LayoutISE_NSB_IJNSC_ILi0EEESX_SX_EEEEENSB_IJNSA_10UnderscoreES10_S10_EEEEENS7_6detail26Sm90ImplicitGemmTileTraitsINSA_20SM90_TMA_LOAD_IM2COLENSA_14ComposedLayoutINSA_7SwizzleILi2ELi4ELi3EEENSA_18smem_ptr_flag_bitsILi16EEENSW_INSB_IJNSB_IJNSC_ILi8EEESJ_EEENSB_IJSJ_SD_EEENSB_IJSD_NSC_ILi9EEEEEEEEENSB_IJNSB_IJSJ_SH_EEENSB_IJSD_SX_EEENSB_IJSX_NSC_ILi8192EEEEEEEEEEEEEvEENS14_INSA_13SM90_TMA_LOADENS16_IS18_S1A_NSW_INSB_IJNSB_IJS1B_NSC_ILi16EEEEEES1D_S1F_EEENSB_IJS1H_S1I_NSB_IJSX_NSC_ILi4096EEEEEEEEEEEEEvEEEENS_8epilogue10collective6detail29Sm90TmaWarpSpecializedAdapterINS21_15DefaultEpilogueISM_NSB_IJNSB_IJlllEEESD_SX_EEES26_NS20_6thread17LinearCombinationISM_Li1EffLNS27_9ScaleType4KindE0ELNS_15FloatRoundStyleE2ESM_EENS_4gemm15EpilogueDefaultEEEEEvvEEEEvNT_6ParamsE --------------------------
	.section	.text._ZN7cutlass13device_kernelINS_4conv6kernel13ConvUniversalINS1_16ConvProblemShapeILNS1_8OperatorE0ELi2EEENS1_10collective14CollectiveConvINS1_46MainloopSm90TmaGmmaWarpSpecializedImplicitGemmILS5_0ELi9ELi2EN4cute5tupleIJNSA_1CILi1EEESD_SD_EEENS1_36KernelImplicitTmaWarpSpecializedSm90ELi1EEENSB_IJNSC_ILi256EEENSC_ILi128EEENSB_IJNSC_ILi32EEEEEEEEENS_10bfloat16_tESM_NSA_8TiledMMAINSA_8MMA_AtomIJNSA_4SM904GMMA28MMA_64x128x16_F32BF16BF16_SSILNSQ_5MajorE0ELSS_0ELNSQ_7ScaleInE1ELST_1EEEEEENSA_6LayoutISE_NSB_IJNSC_ILi0EEESX_SX_EEEEENSB_IJNSA_10UnderscoreES10_S10_EEEEENS7_6detail26Sm90ImplicitGemmTileTraitsINSA_20SM90_TMA_LOAD_IM2COLENSA_14ComposedLayoutINSA_7SwizzleILi2ELi4ELi3EEENSA_18smem_ptr_flag_bitsILi16EEENSW_INSB_IJNSB_IJNSC_ILi8EEESJ_EEENSB_IJSJ_SD_EEENSB_IJSD_NSC_ILi9EEEEEEEEENSB_IJNSB_IJSJ_SH_EEENSB_IJSD_SX_EEENSB_IJSX_NSC_ILi8192EEEEEEEEEEEEEvEENS14_INSA_13SM90_TMA_LOADENS16_IS18_S1A_NSW_INSB_IJNSB_IJS1B_NSC_ILi16EEEEEES1D_S1F_EEENSB_IJS1H_S1I_NSB_IJSX_NSC_ILi4096EEEEEEEEEEEEEvEEEENS_8epilogue10collective6detail29Sm90TmaWarpSpecializedAdapterINS21_15DefaultEpilogueISM_NSB_IJNSB_IJlllEEESD_SX_EEES26_NS20_6thread17LinearCombinationISM_Li1EffLNS27_9ScaleType4KindE0ELNS_15FloatRoundStyleE2ESM_EENS_4gemm15EpilogueDefaultEEEEEvvEEEEvNT_6ParamsE,"ax",@progbits
	.align	128
.text._ZN7cutlass13device_kernelINS_4conv6kernel13ConvUniversalINS1_16ConvProblemShapeILNS1_8OperatorE0ELi2EEENS1_10collective14CollectiveConvINS1_46MainloopSm90TmaGmmaWarpSpecializedImplicitGemmILS5_0ELi9ELi2EN4cute5tupleIJNSA_1CILi1EEESD_SD_EEENS1_36KernelImplicitTmaWarpSpecializedSm90ELi1EEENSB_IJNSC_ILi256EEENSC_ILi128EEENSB_IJNSC_ILi32EEEEEEEEENS_10bfloat16_tESM_NSA_8TiledMMAINSA_8MMA_AtomIJNSA_4SM904GMMA28MMA_64x128x16_F32BF16BF16_SSILNSQ_5MajorE0ELSS_0ELNSQ_7ScaleInE1ELST_1EEEEEENSA_6LayoutISE_NSB_IJNSC_ILi0EEESX_SX_EEEEENSB_IJNSA_10UnderscoreES10_S10_EEEEENS7_6detail26Sm90ImplicitGemmTileTraitsINSA_20SM90_TMA_LOAD_IM2COLENSA_14ComposedLayoutINSA_7SwizzleILi2ELi4ELi3EEENSA_18smem_ptr_flag_bitsILi16EEENSW_INSB_IJNSB_IJNSC_ILi8EEESJ_EEENSB_IJSJ_SD_EEENSB_IJSD_NSC_ILi9EEEEEEEEENSB_IJNSB_IJSJ_SH_EEENSB_IJSD_SX_EEENSB_IJSX_NSC_ILi8192EEEEEEEEEEEEEvEENS14_INSA_13SM90_TMA_LOADENS16_IS18_S1A_NSW_INSB_IJNSB_IJS1B_NSC_ILi16EEEEEES1D_S1F_EEENSB_IJS1H_S1I_NSB_IJSX_NSC_ILi4096EEEEEEEEEEEEEvEEEENS_8epilogue10collective6detail29Sm90TmaWarpSpecializedAdapterINS21_15DefaultEpilogueISM_NSB_IJNSB_IJlllEEESD_SX_EEES26_NS20_6thread17LinearCombinationISM_Li1EffLNS27_9ScaleType4KindE0ELNS_15FloatRoundStyleE2ESM_EENS_4gemm15EpilogueDefaultEEEEEvvEEEEvNT_6ParamsE:
        .type           _ZN7cutlass13device_kernelINS_4conv6kernel13ConvUniversalINS1_16ConvProblemShapeILNS1_8OperatorE0ELi2EEENS1_10collective14CollectiveConvINS1_46MainloopSm90TmaGmmaWarpSpecializedImplicitGemmILS5_0ELi9ELi2EN4cute5tupleIJNSA_1CILi1EEESD_SD_EEENS1_36KernelImplicitTmaWarpSpecializedSm90ELi1EEENSB_IJNSC_ILi256EEENSC_ILi128EEENSB_IJNSC_ILi32EEEEEEEEENS_10bfloat16_tESM_NSA_8TiledMMAINSA_8MMA_AtomIJNSA_4SM904GMMA28MMA_64x128x16_F32BF16BF16_SSILNSQ_5MajorE0ELSS_0ELNSQ_7ScaleInE1ELST_1EEEEEENSA_6LayoutISE_NSB_IJNSC_ILi0EEESX_SX_EEEEENSB_IJNSA_10UnderscoreES10_S10_EEEEENS7_6detail26Sm90ImplicitGemmTileTraitsINSA_20SM90_TMA_LOAD_IM2COLENSA_14ComposedLayoutINSA_7SwizzleILi2ELi4ELi3EEENSA_18smem_ptr_flag_bitsILi16EEENSW_INSB_IJNSB_IJNSC_ILi8EEESJ_EEENSB_IJSJ_SD_EEENSB_IJSD_NSC_ILi9EEEEEEEEENSB_IJNSB_IJSJ_SH_EEENSB_IJSD_SX_EEENSB_IJSX_NSC_ILi8192EEEEEEEEEEEEEvEENS14_INSA_13SM90_TMA_LOADENS16_IS18_S1A_NSW_INSB_IJNSB_IJS1B_NSC_ILi16EEEEEES1D_S1F_EEENSB_IJS1H_S1I_NSB_IJSX_NSC_ILi4096EEEEEEEEEEEEEvEEEENS_8epilogue10collective6detail29Sm90TmaWarpSpecializedAdapterINS21_15DefaultEpilogueISM_NSB_IJNSB_IJlllEEESD_SX_EEES26_NS20_6thread17LinearCombinationISM_Li1EffLNS27_9ScaleType4KindE0ELNS_15FloatRoundStyleE2ESM_EENS_4gemm15EpilogueDefaultEEEEEvvEEEEvNT_6ParamsE,@function
        .size           _ZN7cutlass13device_kernelINS_4conv6kernel13ConvUniversalINS1_16ConvProblemShapeILNS1_8OperatorE0ELi2EEENS1_10collective14CollectiveConvINS1_46MainloopSm90TmaGmmaWarpSpecializedImplicitGemmILS5_0ELi9ELi2EN4cute5tupleIJNSA_1CILi1EEESD_SD_EEENS1_36KernelImplicitTmaWarpSpecializedSm90ELi1EEENSB_IJNSC_ILi256EEENSC_ILi128EEENSB_IJNSC_ILi32EEEEEEEEENS_10bfloat16_tESM_NSA_8TiledMMAINSA_8MMA_AtomIJNSA_4SM904GMMA28MMA_64x128x16_F32BF16BF16_SSILNSQ_5MajorE0ELSS_0ELNSQ_7ScaleInE1ELST_1EEEEEENSA_6LayoutISE_NSB_IJNSC_ILi0EEESX_SX_EEEEENSB_IJNSA_10UnderscoreES10_S10_EEEEENS7_6detail26Sm90ImplicitGemmTileTraitsINSA_20SM90_TMA_LOAD_IM2COLENSA_14ComposedLayoutINSA_7SwizzleILi2ELi4ELi3EEENSA_18smem_ptr_flag_bitsILi16EEENSW_INSB_IJNSB_IJNSC_ILi8EEESJ_EEENSB_IJSJ_SD_EEENSB_IJSD_NSC_ILi9EEEEEEEEENSB_IJNSB_IJSJ_SH_EEENSB_IJSD_SX_EEENSB_IJSX_NSC_ILi8192EEEEEEEEEEEEEvEENS14_INSA_13SM90_TMA_LOADENS16_IS18_S1A_NSW_INSB_IJNSB_IJS1B_NSC_ILi16EEEEEES1D_S1F_EEENSB_IJS1H_S1I_NSB_IJSX_NSC_ILi4096EEEEEEEEEEEEEvEEEENS_8epilogue10collective6detail29Sm90TmaWarpSpecializedAdapterINS21_15DefaultEpilogueISM_NSB_IJNSB_IJlllEEESD_SX_EEES26_NS20_6thread17LinearCombinationISM_Li1EffLNS27_9ScaleType4KindE0ELNS_15FloatRoundStyleE2ESM_EENS_4gemm15EpilogueDefaultEEEEEvvEEEEvNT_6ParamsE,(.L_x_541 - _ZN7cutlass13device_kernelINS_4conv6kernel13ConvUniversalINS1_16ConvProblemShapeILNS1_8OperatorE0ELi2EEENS1_10collective14CollectiveConvINS1_46MainloopSm90TmaGmmaWarpSpecializedImplicitGemmILS5_0ELi9ELi2EN4cute5tupleIJNSA_1CILi1EEESD_SD_EEENS1_36KernelImplicitTmaWarpSpecializedSm90ELi1EEENSB_IJNSC_ILi256EEENSC_ILi128EEENSB_IJNSC_ILi32EEEEEEEEENS_10bfloat16_tESM_NSA_8TiledMMAINSA_8MMA_AtomIJNSA_4SM904GMMA28MMA_64x128x16_F32BF16BF16_SSILNSQ_5MajorE0ELSS_0ELNSQ_7ScaleInE1ELST_1EEEEEENSA_6LayoutISE_NSB_IJNSC_ILi0EEESX_SX_EEEEENSB_IJNSA_10UnderscoreES10_S10_EEEEENS7_6detail26Sm90ImplicitGemmTileTraitsINSA_20SM90_TMA_LOAD_IM2COLENSA_14ComposedLayoutINSA_7SwizzleILi2ELi4ELi3EEENSA_18smem_ptr_flag_bitsILi16EEENSW_INSB_IJNSB_IJNSC_ILi8EEESJ_EEENSB_IJSJ_SD_EEENSB_IJSD_NSC_ILi9EEEEEEEEENSB_IJNSB_IJSJ_SH_EEENSB_IJSD_SX_EEENSB_IJSX_NSC_ILi8192EEEEEEEEEEEEEvEENS14_INSA_13SM90_TMA_LOADENS16_IS18_S1A_NSW_INSB_IJNSB_IJS1B_NSC_ILi16EEEEEES1D_S1F_EEENSB_IJS1H_S1I_NSB_IJSX_NSC_ILi4096EEEEEEEEEEEEEvEEEENS_8epilogue10collective6detail29Sm90TmaWarpSpecializedAdapterINS21_15DefaultEpilogueISM_NSB_IJNSB_IJlllEEESD_SX_EEES26_NS20_6thread17LinearCombinationISM_Li1EffLNS27_9ScaleType4KindE0ELNS_15FloatRoundStyleE2ESM_EENS_4gemm15EpilogueDefaultEEEEEvvEEEEvNT_6ParamsE)
        .other          _ZN7cutlass13device_kernelINS_4conv6kernel13ConvUniversalINS1_16ConvProblemShapeILNS1_8OperatorE0ELi2EEENS1_10collective14CollectiveConvINS1_46MainloopSm90TmaGmmaWarpSpecializedImplicitGemmILS5_0ELi9ELi2EN4cute5tupleIJNSA_1CILi1EEESD_SD_EEENS1_36KernelImplicitTmaWarpSpecializedSm90ELi1EEENSB_IJNSC_ILi256EEENSC_ILi128EEENSB_IJNSC_ILi32EEEEEEEEENS_10bfloat16_tESM_NSA_8TiledMMAINSA_8MMA_AtomIJNSA_4SM904GMMA28MMA_64x128x16_F32BF16BF16_SSILNSQ_5MajorE0ELSS_0ELNSQ_7ScaleInE1ELST_1EEEEEENSA_6LayoutISE_NSB_IJNSC_ILi0EEESX_SX_EEEEENSB_IJNSA_10UnderscoreES10_S10_EEEEENS7_6detail26Sm90ImplicitGemmTileTraitsINSA_20SM90_TMA_LOAD_IM2COLENSA_14ComposedLayoutINSA_7SwizzleILi2ELi4ELi3EEENSA_18smem_ptr_flag_bitsILi16EEENSW_INSB_IJNSB_IJNSC_ILi8EEESJ_EEENSB_IJSJ_SD_EEENSB_IJSD_NSC_ILi9EEEEEEEEENSB_IJNSB_IJSJ_SH_EEENSB_IJSD_SX_EEENSB_IJSX_NSC_ILi8192EEEEEEEEEEEEEvEENS14_INSA_13SM90_TMA_LOADENS16_IS18_S1A_NSW_INSB_IJNSB_IJS1B_NSC_ILi16EEEEEES1D_S1F_EEENSB_IJS1H_S1I_NSB_IJSX_NSC_ILi4096EEEEEEEEEEEEEvEEEENS_8epilogue10collective6detail29Sm90TmaWarpSpecializedAdapterINS21_15DefaultEpilogueISM_NSB_IJNSB_IJlllEEESD_SX_EEES26_NS20_6thread17LinearCombinationISM_Li1EffLNS27_9ScaleType4KindE0ELNS_15FloatRoundStyleE2ESM_EENS_4gemm15EpilogueDefaultEEEEEvvEEEEvNT_6ParamsE,@"STO_CUDA_ENTRY STV_DEFAULT"
_ZN7cutlass13device_kernelINS_4conv6kernel13ConvUniversalINS1_16ConvProblemShapeILNS1_8OperatorE0ELi2EEENS1_10collective14CollectiveConvINS1_46MainloopSm90TmaGmmaWarpSpecializedImplicitGemmILS5_0ELi9ELi2EN4cute5tupleIJNSA_1CILi1EEESD_SD_EEENS1_36KernelImplicitTmaWarpSpecializedSm90ELi1EEENSB_IJNSC_ILi256EEENSC_ILi128EEENSB_IJNSC_ILi32EEEEEEEEENS_10bfloat16_tESM_NSA_8TiledMMAINSA_8MMA_AtomIJNSA_4SM904GMMA28MMA_64x128x16_F32BF16BF16_SSILNSQ_5MajorE0ELSS_0ELNSQ_7ScaleInE1ELST_1EEEEEENSA_6LayoutISE_NSB_IJNSC_ILi0EEESX_SX_EEEEENSB_IJNSA_10UnderscoreES10_S10_EEEEENS7_6detail26Sm90ImplicitGemmTileTraitsINSA_20SM90_TMA_LOAD_IM2COLENSA_14ComposedLayoutINSA_7SwizzleILi2ELi4ELi3EEENSA_18smem_ptr_flag_bitsILi16EEENSW_INSB_IJNSB_IJNSC_ILi8EEESJ_EEENSB_IJSJ_SD_EEENSB_IJSD_NSC_ILi9EEEEEEEEENSB_IJNSB_IJSJ_SH_EEENSB_IJSD_SX_EEENSB_IJSX_NSC_ILi8192EEEEEEEEEEEEEvEENS14_INSA_13SM90_TMA_LOADENS16_IS18_S1A_NSW_INSB_IJNSB_IJS1B_NSC_ILi16EEEEEES1D_S1F_EEENSB_IJS1H_S1I_NSB_IJSX_NSC_ILi4096EEEEEEEEEEEEEvEEEENS_8epilogue10collective6detail29Sm90TmaWarpSpecializedAdapterINS21_15DefaultEpilogueISM_NSB_IJNSB_IJlllEEESD_SX_EEES26_NS20_6thread17LinearCombinationISM_Li1EffLNS27_9ScaleType4KindE0ELNS_15FloatRoundStyleE2ESM_EENS_4gemm15EpilogueDefaultEEEEEvvEEEEvNT_6ParamsE:
[----:B------:R-:W0:Y:S01]  /*0000*/  LDC R1, c[0x0][0x28] ;  /* 0x00000a00ff017b82 */ /* 0x000e220000000800 */
[----:B------:R-:W1:Y:S01]  /*0010*/  S2R R7, SR_TID.X ;  /* 0x0000000000077919 */ /* 0x000e620000002100 */
[----:B------:R-:W-:Y:S01]  /*0020*/  ELECT P0, URZ, PT ;  /* 0x00000000003f782f */ /* 0x000fe20003800000 */
[----:B------:R-:W-:Y:S01]  /*0030*/  BSSY B0, `(.L_x_0) ;  /* 0x0000015000007945 */ /* 0x000fe20003800000 */
[----:B0-----:R-:W-:Y:S01]  /*0040*/  VIADD R1, R1, 0xfffffd90 ;  /* 0xfffffd9001017836 */ /* 0x001fe20000000000 */
[----:B-1----:R-:W-:-:S05]  /*0050*/  SHF.R.U32.HI R0, RZ, 0x5, R7 ;  /* 0x00000005ff007819 */ /* 0x002fca0000011607 */
[----:B------:R-:W0:Y:S02]  /*0060*/  SHFL.IDX PT, R2, R0, RZ, 0x1f ;  /* 0x00001fff00027589 */ /* 0x000e2400000e0000 */
[----:B0-----:R-:W-:Y:S02]  /*0070*/  R2UR UR4, R2 ;  /* 0x00000000020472ca */ /* 0x001fe400000e0000 */
[----:B------:R-:W-:-:S06]  /*0080*/  SHF.R.U32.HI R2, RZ, 0x7, R7 ;  /* 0x00000007ff027819 */ /* 0x000fcc0000011607 */
[----:B------:R-:W0:Y:S05]  /*0090*/  SHFL.IDX PT, R2, R2, RZ, 0x1f ;  /* 0x00001fff02027589 */ /* 0x000e2a00000e0000 */
[----:B------:R-:W-:Y:S02]  /*00a0*/  USHF.R.S32.HI UR5, URZ, 0x1f, UR4 ;  /* 0x0000001f3f057899 */ /* 0x000fe40008011404 */
[----:B------:R-:W-:Y:S02]  /*00b0*/  ISETP.NE.OR P0, PT, RZ, UR4, !P0 ;  /* 0x00000004ff007c0c */ /* 0x000fe4000c705670 */
[----:B------:R-:W-:-:S04]  /*00c0*/  ULEA.HI UR5, UR5, UR4, URZ, 0x2 ;  /* 0x0000000405057291 */ /* 0x000fc8000f8f103f */
[----:B------:R-:W-:-:S04]  /*00d0*/  ULOP3.LUT UR5, UR5, 0xfffffffc, URZ, 0xc0, !UPT ;  /* 0xfffffffc05057892 */ /* 0x000fc8000f8ec03f */
[----:B------:R-:W-:-:S03]  /*00e0*/  UIADD3 UR7, UR4, -UR5, URZ ;  /* 0x8000000504077290 */ /* 0x000fc6000fffe03f */
[----:B------:R-:W-:Y:S09]  /*00f0*/  @P0 BRA `(.L_x_1) ;  /* 0x0000000000200947 */ /* 0x000ff20003800000 */
[----:B------:R-:W-:Y:S02]  /*0100*/  ULDC.64 UR4, c[0x0][0x198] ;  /* 0x0000660000047ab9 */ /* 0x000fe40000000a00 */
[----:B------:R-:W-:Y:S02]  /*0110*/  UIADD3 UR8, UP0, UR4, 0xf0, URZ ;  /* 0x000000f004087890 */ /* 0x000fe4000ff1e03f */
[----:B------:R-:W-:Y:S02]  /*0120*/  UIADD3 UR4, UP1, UR4, 0x1f0, URZ ;  /* 0x000001f004047890 */ /* 0x000fe4000ff3e03f */
[----:B------:R-:W-:Y:S02]  /*0130*/  UIADD3.X UR9, URZ, UR5, URZ, UP0, !UPT ;  /* 0x000000053f097290 */ /* 0x000fe400087fe43f */
[----:B------:R-:W-:-:S07]  /*0140*/  UIADD3.X UR5, URZ, UR5, URZ, UP1, !UPT ;  /* 0x000000053f057290 */ /* 0x000fce0008ffe43f */
[----:B------:R1:W-:Y:S02]  /*0150*/  UTMACCTL.PF [UR8] ;  /* 0x00000000080079b9 */ /* 0x0003e40008040000 */
[----:B------:R1:W-:Y:S02]  /*0160*/  UTMACCTL.PF [UR4] ;  /* 0x00000000040079b9 */ /* 0x0003e40008040000 */
[----:B-1----:R-:W-:Y:S01]  /*0170*/  NOP ;  /* 0x0000000000007918 */ /* 0x002fe20000000000 */
.L_x_1:
[----:B------:R-:W-:Y:S05]  /*0180*/  BSYNC B0 ;  /* 0x0000000000007941 */ /* 0x000fea0003800000 */
.L_x_0:
[----:B------:R-:W1:Y:S01]  /*0190*/  SHFL.IDX PT, R0, R0, RZ, 0x1f ;  /* 0x00001fff00007589 */ /* 0x000e6200000e0000 */
[----:B0-----:R-:W-:-:S13]  /*01a0*/  R2UR UR11, R2 ;  /* 0x00000000020b72ca */ /* 0x001fda00000e0000 */
[----:B------:R-:W-:Y:S02]  /*01b0*/  ULOP3.LUT UP0, URZ, UR11, UR7, URZ, 0xfc, !UPT ;  /* 0x000000070b3f7292 */ /* 0x000fe4000f80fc3f */
[----:B------:R-:W-:Y:S02]  /*01c0*/  UISETP.NE.AND UP1, UPT, UR11, 0x1, UPT ;  /* 0x000000010b00788c */ /* 0x000fe4000bf25270 */
[----:B------:R-:W-:-:S04]  /*01d0*/  USEL UR6, URZ, 0x1, UP0 ;  /* 0x000000013f067887 */ /* 0x000fc80008000000 */
[----:B------:R-:W-:Y:S01]  /*01e0*/  USEL UR6, UR6, 0x2, UP1 ;  /* 0x0000000206067887 */ /* 0x000fe20008800000 */
[----:B-1----:R-:W-:-:S13]  /*01f0*/  ISETP.NE.AND P0, PT, R0, RZ, PT ;  /* 0x000000ff0000720c */ /* 0x002fda0003f05270 */
[----:B------:R-:W-:Y:S05]  /*0200*/  @P0 BRA `(.L_x_2) ;  /* 0x00000000008c0947 */ /* 0x000fea0003800000 */
[----:B------:R-:W-:Y:S01]  /*0210*/  ELECT P0, URZ, PT ;  /* 0x00000000003f782f */ /* 0x000fe20003800000 */
[----:B------:R-:W-:-:S12]  /*0220*/  BSSY B0, `(.L_x_2) ;  /* 0x0000021000007945 */ /* 0x000fd80003800000 */
[----:B------:R-:W-:Y:S05]  /*0230*/  @!P0 BRA `(.L_x_3) ;  /* 0x00000000007c8947 */ /* 0x000fea0003800000 */
[----:B------:R-:W0:Y:S01]  /*0240*/  S2UR UR10, SR_CgaCtaId ;  /* 0x00000000000a79c3 */ /* 0x000e220000008800 */
[----:B------:R-:W-:Y:S01]  /*0250*/  UMOV UR4, 0x400 ;  /* 0x0000040000047882 */ /* 0x000fe20000000000 */
[----:B------:R-:W-:Y:S01]  /*0260*/  UMOV UR5, 0x1 ;  /* 0x0000000100057882 */ /* 0x000fe20000000000 */
[----:B------:R-:W-:Y:S02]  /*0270*/  UMOV UR8, 0x80 ;  /* 0x0000008000087882 */ /* 0x000fe40000000000 */
[----:B------:R-:W-:-:S04]  /*0280*/  UIADD3 UR8, -UR8, 0x100000, URZ ;  /* 0x0010000008087890 */ /* 0x000fc8000fffe13f */
[----:B------:R-:W-:Y:S02]  /*0290*/  USHF.L.U32 UR9, UR8, 0xb, URZ ;  /* 0x0000000b08097899 */ /* 0x000fe4000800063f */
[----:B------:R-:W-:Y:S02]  /*02a0*/  USHF.L.U32 UR8, UR8, 0x1, URZ ;  /* 0x0000000108087899 */ /* 0x000fe4000800063f */
[----:B0-----:R-:W-:Y:S02]  /*02b0*/  ULEA UR10, UR10, UR4, 0x18 ;  /* 0x000000040a0a7291 */ /* 0x001fe4000f8ec03f */
[----:B------:R-:W-:-:S04]  /*02c0*/  UIADD3 UR4, -UR5, 0x100000, URZ ;  /* 0x0010000005047890 */ /* 0x000fc8000fffe13f */
[----:B------:R-:W-:Y:S02]  /*02d0*/  USHF.L.U32 UR5, UR4, 0xb, URZ ;  /* 0x0000000b04057899 */ /* 0x000fe4000800063f */
[----:B------:R-:W-:Y:S01]  /*02e0*/  USHF.L.U32 UR4, UR4, 0x1, URZ ;  /* 0x0000000104047899 */ /* 0x000fe2000800063f */
[----:B------:R-:W0:Y:S11]  /*02f0*/  FENCE.VIEW.ASYNC.S ;  /* 0x00000000000073c6 */ /* 0x000e360000000000 */
[----:B0-----:R0:W1:Y:S01]  /*0300*/  SYNCS.EXCH.64 URZ, [UR10+0x36000], UR4 ;  /* 0x036000040a3f75b2 */ /* 0x0010620008000100 */
[----:B------:R0:W2:Y:S01]  /*0310*/  SYNCS.EXCH.64 URZ, [UR10+0x36048], UR8 ;  /* 0x036048080a3f75b2 */ /* 0x0000a20008000100 */
[----:B------:R0:W3:Y:S01]  /*0320*/  SYNCS.EXCH.64 URZ, [UR10+0x36008], UR4 ;  /* 0x036008040a3f75b2 */ /* 0x0000e20008000100 */
[----:B------:R0:W4:Y:S01]  /*0330*/  SYNCS.EXCH.64 URZ, [UR10+0x36050], UR8 ;  /* 0x036050080a3f75b2 */ /* 0x0001220008000100 */
[----:B------:R0:W0:Y:S01]  /*0340*/  SYNCS.EXCH.64 URZ, [UR10+0x36010], UR4 ;  /* 0x036010040a3f75b2 */ /* 0x0000220008000100 */
        /* <DEDUP_REMOVED lines=13> */
[----:B------:R-:W-:Y:S01]  /*0420*/  NOP ;  /* 0x0000000000007918 */ /* 0x000fe20000000000 */
.L_x_3:
[----:B0-----:R-:W-:Y:S05]  /*0430*/  BSYNC B0 ;  /* 0x0000000000007941 */ /* 0x001fea0003800000 */
.L_x_2:
[----:B------:R-:W-:Y:S01]  /*0440*/  ULDC.64 UR4, c[0x0][0x598] ;  /* 0x0001660000047ab9 */ /* 0x000fe20000000a00 */
[----:B------:R-:W-:Y:S01]  /*0450*/  SHF.R.S32.HI R0, RZ, 0x1f, R7 ;  /* 0x0000001fff007819 */ /* 0x000fe20000011407 */
[----:B------:R-:W-:Y:S01]  /*0460*/  NOP ;  /* 0x0000000000007918 */ /* 0x000fe20000000000 */
[----:B------:R-:W-:Y:S01]  /*0470*/  ISETP.NE.U32.AND P0, PT, RZ, UR4, PT ;  /* 0x00000004ff007c0c */ /* 0x000fe2000bf05070 */
[----:B------:R-:W-:Y:S01]  /*0480*/  NOP ;  /* 0x0000000000007918 */ /* 0x000fe20000000000 */
[----:B------:R-:W-:Y:S01]  /*0490*/  LEA.HI R0, R0, R7, RZ, 0x7 ;  /* 0x0000000700007211 */ /* 0x000fe200078f38ff */
[----:B------:R-:W-:Y:S01]  /*04a0*/  ULDC.64 UR14, c[0x0][0x208] ;  /* 0x00008200000e7ab9 */ /* 0x000fe20000000a00 */
[----:B-1234-:R-:W-:Y:S01]  /*04b0*/  BAR.SYNC.DEFER_BLOCKING 0x0 ;  /* 0x0000000000007b1d */ /* 0x01efe20000010000 */
[----:B------:R-:W-:Y:S02]  /*04c0*/  ISETP.NE.AND.EX P0, PT, RZ, UR5, PT, P0 ;  /* 0x00000005ff007c0c */ /* 0x000fe4000bf05300 */
[----:B------:R-:W-:-:S05]  /*04d0*/  LOP3.LUT R0, R0, 0xffffff80, RZ, 0xc0, !PT ;  /* 0xffffff8000007812 */ /* 0x000fca00078ec0ff */
[----:B------:R-:W-:-:S06]  /*04e0*/  IMAD.IADD R5, R7, 0x1, -R0 ;  /* 0x0000000107057824 */ /* 0x000fcc00078e0a00 */
[----:B------:R-:W-:Y:S05]  /*04f0*/  @!P0 BRA `(.L_x_4) ;  /* 0x0000000000208947 */ /* 0x000fea0003800000 */
[----:B------:R-:W0:Y:S02]  /*0500*/  LDC.64 R2, c[0x0][0x598] ;  /* 0x00016600ff027b82 */ /* 0x000e240000000a00 */
[----:B0-----:R-:W2:Y:S02]  /*0510*/  LDG.E.64 R2, desc[UR14][R2.64] ;  /* 0x0000000e02027981 */ /* 0x001ea4000c1e1b00 */
[----:B--2---:R-:W-:-:S04]  /*0520*/  ISETP.NE.U32.AND P0, PT, R2, RZ, PT ;  /* 0x000000ff0200720c */ /* 0x004fc80003f05070 */
[----:B------:R-:W-:-:S13]  /*0530*/  ISETP.NE.AND.EX P0, PT, R3, RZ, PT, P0 ;  /* 0x000000ff0300720c */ /* 0x000fda0003f05300 */
[----:B------:R-:W-:Y:S05]  /*0540*/  @!P0 BRA `(.L_x_4) ;  /* 0x00000000000c8947 */ /* 0x000fea0003800000 */
[----:B------:R-:W2:Y:S02]  /*0550*/  LD.E R2, desc[UR14][R2.64] ;  /* 0x0000000e02027980 */ /* 0x000ea4000c101900 */
[----:B--2---:R-:W-:Y:S01]  /*0560*/  R2UR UR13, R2 ;  /* 0x00000000020d72ca */ /* 0x004fe200000e0000 */
[----:B------:R-:W-:-:S14]  /*0570*/  BRA `(.L_x_5) ;  /* 0x0000000000247947 */ /* 0x000fdc0003800000 */
.L_x_4:
[----:B------:R-:W-:Y:S02]  /*0580*/  ULDC.64 UR4, c[0x0][0x588] ;  /* 0x0001620000047ab9 */ /* 0x000fe40000000a00 */
[----:B------:R-:W-:-:S04]  /*0590*/  ISETP.NE.U32.AND P0, PT, RZ, UR4, PT ;  /* 0x00000004ff007c0c */ /* 0x000fc8000bf05070 */
[----:B------:R-:W-:-:S13]  /*05a0*/  ISETP.NE.AND.EX P0, PT, RZ, UR5, PT, P0 ;  /* 0x00000005ff007c0c */ /* 0x000fda000bf05300 */
[----:B------:R-:W-:Y:S05]  /*05b0*/  @!P0 BRA `(.L_x_6) ;  /* 0x0000000000108947 */ /* 0x000fea0003800000 */
[----:B------:R-:W0:Y:S02]  /*05c0*/  LDC.64 R2, c[0x0][0x588] ;  /* 0x00016200ff027b82 */ /* 0x000e240000000a00 */
[----:B0-----:R-:W2:Y:S02]  /*05d0*/  LDG.E R2, desc[UR14][R2.64] ;  /* 0x0000000e02027981 */ /* 0x001ea4000c1e1900 */
[----:B--2---:R-:W-:Y:S01]  /*05e0*/  R2UR UR13, R2 ;  /* 0x00000000020d72ca */ /* 0x004fe200000e0000 */
[----:B------:R-:W-:-:S14]  /*05f0*/  BRA `(.L_x_5) ;  /* 0x0000000000047947 */ /* 0x000fdc0003800000 */
.L_x_6:
[----:B------:R-:W-:-:S05]  /*0600*/  ULDC UR13, c[0x0][0x580] ;  /* 0x00016000000d7ab9 */ /* 0x000fca0000000800 */
.L_x_5:
[----:B------:R-:W-:Y:S02]  /*0610*/  ULDC.64 UR4, c[0x0][0x5a0] ;  /* 0x0001680000047ab9 */ /* 0x000fe40000000a00 */
[----:B------:R-:W-:-:S04]  /*0620*/  ISETP.NE.U32.AND P0, PT, RZ, UR4, PT ;  /* 0x00000004ff007c0c */ /* 0x000fc8000bf05070 */
[----:B------:R-:W-:-:S13]  /*0630*/  ISETP.NE.AND.EX P0, PT, RZ, UR5, PT, P0 ;  /* 0x00000005ff007c0c */ /* 0x000fda000bf05300 */
        /* <DEDUP_REMOVED lines=9> */
.L_x_7:
        /* <DEDUP_REMOVED lines=8> */
.L_x_9:
[----:B------:R-:W-:-:S05]  /*0750*/  ULDC UR16, c[0x0][0x584] ;  /* 0x0001610000107ab9 */ /* 0x000fca0000000800 */
.L_x_8:
[----:B------:R-:W-:Y:S01]  /*0760*/  ULDC UR4, c[0x0][0x3c4] ;  /* 0x0000f10000047ab9 */ /* 0x000fe20000000800 */
[----:B------:R-:W-:Y:S01]  /*0770*/  ISETP.NE.AND P0, PT, RZ, UR11, PT ;  /* 0x0000000bff007c0c */ /* 0x000fe2000bf05270 */
[----:B------:R-:W-:Y:S01]  /*0780*/  UIADD3 UR4, UR4, 0x1f, URZ ;  /* 0x0000001f04047890 */ /* 0x000fe2000fffe03f */
[----:B------:R-:W-:-:S03]  /*0790*/  ULDC.64 UR26, c[0x0][0x3c8] ;  /* 0x0000f200001a7ab9 */ /* 0x000fc60000000a00 */
[----:B------:R-:W-:-:S04]  /*07a0*/  USHF.R.S32.HI UR5, URZ, 0x1f, UR4 ;  /* 0x0000001f3f057899 */ /* 0x000fc80008011404 */
[----:B------:R-:W-:-:S04]  /*07b0*/  ULEA.HI UR4, UR5, UR4, URZ, 0x5 ;  /* 0x0000000405047291 */ /* 0x000fc8000f8f283f */
[----:B------:R-:W-:-:S04]  /*07c0*/  USHF.R.S32.HI UR4, URZ, 0x5, UR4 ;  /* 0x000000053f047899 */ /* 0x000fc80008011404 */
[----:B------:R-:W-:-:S04]  /*07d0*/  UIMAD UR5, UR4, UR26, URZ ;  /* 0x0000001a040572a4 */ /* 0x000fc8000f8e023f */
[----:B------:R-:W-:Y:S01]  /*07e0*/  UIMAD UR5, UR5, UR27, URZ ;  /* 0x0000001b050572a4 */ /* 0x000fe2000f8e023f */
[----:B------:R-:W-:Y:S11]  /*07f0*/  @!P0 BRA `(.L_x_10) ;  /* 0x00000130005c8947 */ /* 0x000ff60003800000 */
[----:B------:R-:W-:-:S06]  /*0800*/  UISETP.NE.AND UP0, UPT, UR11, 0x1, UPT ;  /* 0x000000010b00788c */ /* 0x000fcc000bf05270 */
[----:B------:R-:W-:-:S13]  /*0810*/  PLOP3.LUT P0, PT, PT, PT, UP0, 0x80, 0x0 ;  /* 0x000000000000781c */ /* 0x000fda0003f0f008 */
[----:B------:R-:W-:Y:S05]  /*0820*/  @P0 EXIT ;  /* 0x000000000000094d */ /* 0x000fea0003800000 */
[----:B------:R0:W-:Y:S01]  /*0830*/  STL [R1], RZ ;  /* 0x000000ff01007387 */ /* 0x0001e20000100800 */
[----:B------:R-:W-:Y:S01]  /*0840*/  UISETP.GE.AND UP0, UPT, UR5, 0x1, UPT ;  /* 0x000000010500788c */ /* 0x000fe2000bf06270 */
[----:B------:R-:W-:Y:S01]  /*0850*/  CS2R R86, SRZ ;  /* 0x0000000000567805 */ /* 0x000fe2000001ff00 */
[----:B------:R-:W-:Y:S01]  /*0860*/  UMOV UR4, URZ ;  /* 0x0000003f00047c82 */ /* 0x000fe20008000000 */
[----:B------:R0:W-:Y:S01]  /*0870*/  STL [R1+0x4], RZ ;  /* 0x000004ff01007387 */ /* 0x0001e20000100800 */
[----:B------:R-:W-:Y:S02]  /*0880*/  CS2R R152, SRZ ;  /* 0x0000000000987805 */ /* 0x000fe4000001ff00 */
[----:B------:R-:W-:Y:S02]  /*0890*/  CS2R R154, SRZ ;  /* 0x00000000009a7805 */ /* 0x000fe4000001ff00 */
[----:B------:R-:W-:Y:S01]  /*08a0*/  PLOP3.LUT P0, PT, PT, PT, UP0, 0x80, 0x0 ;  /* 0x000000000000781c */ /* 0x000fe20003f0f008 */
[----:B------:R0:W-:Y:S01]  /*08b0*/  STL [R1+0x8], RZ ;  /* 0x000008ff01007387 */ /* 0x0001e20000100800 */
[----:B------:R-:W-:-:S02]  /*08c0*/  CS2R R156, SRZ ;  /* 0x00000000009c7805 */ /* 0x000fc4000001ff00 */
[----:B------:R-:W-:Y:S02]  /*08d0*/  CS2R R158, SRZ ;  /* 0x00000000009e7805 */ /* 0x000fe4000001ff00 */
[----:B------:R-:W-:Y:S01]  /*08e0*/  CS2R R160, SRZ ;  /* 0x0000000000a07805 */ /* 0x000fe2000001ff00 */
[----:B------:R0:W-:Y:S01]  /*08f0*/  STL [R1+0xc], RZ ;  /* 0x00000cff01007387 */ /* 0x0001e20000100800 */
[----:B------:R-:W-:Y:S02]  /*0900*/  CS2R R162, SRZ ;  /* 0x0000000000a27805 */ /* 0x000fe4000001ff00 */
[----:B------:R-:W-:Y:S02]  /*0910*/  CS2R R164, SRZ ;  /* 0x0000000000a47805 */ /* 0x000fe4000001ff00 */
[----:B------:R-:W-:Y:S01]  /*0920*/  CS2R R166, SRZ ;  /* 0x0000000000a67805 */ /* 0x000fe2000001ff00 */
        /* <DEDUP_REMOVED lines=116> */
[----:B------:R0:W-:Y:S04]  /*1070*/  STL [R1+0x84], RZ ;  /* 0x000084ff01007387 */ /* 0x0001e80000100800 */
        /* <DEDUP_REMOVED lines=29> */
[----:B------:R0:W-:Y:S01]  /*1250*/  STL [R1+0xfc], RZ ;  /* 0x0000fcff01007387 */ /* 0x0001e20000100800 */
[----:B------:R-:W-:Y:S05]  /*1260*/  @!P0 BRA `(.L_x_11) ;  /* 0x0000000c00f88947 */ /* 0x000fea0003800000 */
[----:B------:R-:W-:-:S04]  /*1270*/  ULOP3.LUT UR4, UR6, 0x1, URZ, 0xfc, !UPT ;  /* 0x0000000106047892 */ /* 0x000fc8000f8efc3f */
[----:B------:R-:W-:-:S06]  /*1280*/  UISETP.NE.AND UP0, UPT, UR4, 0x3, UPT ;  /* 0x000000030400788c */ /* 0x000fcc000bf05270 */
[----:B------:R-:W-:-:S13]  /*1290*/  PLOP3.LUT P1, PT, PT, PT, UP0, 0x80, 0x0 ;  /* 0x000000000000781c */ /* 0x000fda0003f2f008 */
[----:B------:R-:W-:Y:S05]  /*12a0*/  @!P1 BRA `(.L_x_12) ;  /* 0x0000000000049947 */ /* 0x000fea0003800000 */
[----:B------:R-:W-:Y:S01]  /*12b0*/  BPT.TRAP 0x1 ;  /* 0x000000040000795c */ /* 0x000fe20000300000 */
.L_x_12:
[----:B------:R-:W1:Y:S01]  /*12c0*/  S2UR UR7, SR_CgaCtaId ;  /* 0x00000000000779c3 */ /* 0x000e620000008800 */
[----:B------:R-:W-:Y:S01]  /*12d0*/  SHF.L.U32 R0, RZ, 0x1f, RZ ;  /* 0x0000001fff007819 */ /* 0x000fe200000006ff */
[----:B------:R-:W-:Y:S02]  /*12e0*/  UMOV UR4, 0x400 ;  /* 0x0000040000047882 */ /* 0x000fe40000000000 */
[----:B-1----:R-:W-:-:S12]  /*12f0*/  ULEA UR4, UR7, UR4, 0x18 ;  /* 0x0000000407047291 */ /* 0x002fd8000f8ec03f */
.L_x_13:
[----:B-1----:R-:W-:-:S04]  /*1300*/  IMAD.U32 R3, RZ, RZ, UR4 ;  /* 0x00000004ff037e24 */ /* 0x002fc8000f8e00ff */
[----:B------:R1:W2:Y:S03]  /*1310*/  SYNCS.PHASECHK.TRANS64.TRYWAIT P1, [R3+URZ+0x36000], R0 ;  /* 0x03600000030075a7 */ /* 0x0002a6000802017f */
[----:B--2---:R-:W-:Y:S05]  /*1320*/  @!P1 NANOSLEEP.SYNCS 0x989680 ;  /* 0x009896800000995d */ /* 0x004fea0003900000 */
[----:B------:R-:W2:Y:S02]  /*1330*/  @!P1 SYNCS.PHASECHK.TRANS64 P1, [R3+URZ+0x36000], R0 ;  /* 0x03600000030095a7 */ /* 0x000ea4000802007f */
[----:B--2---:R-:W-:Y:S05]  /*1340*/  @!P1 BRA `(.L_x_13) ;  /* 0xfffffffc00ec9947 */ /* 0x004fea000383ffff */
[----:B------:R-:W-:Y:S01]  /*1350*/  UIADD3 UR7, UR4, 0x24000, URZ ;  /* 0x0002400004077890 */ /* 0x000fe2000fffe03f */
[----:B------:R-:W-:Y:S01]  /*1360*/  WARPGROUP.ARRIVE ;  /* 0x00000000000079c5 */ /* 0x000fe20000000000 */
[----:B------:R-:W-:Y:S02]  /*1370*/  USHF.R.U32.HI UR4, URZ, 0x4, UR4 ;  /* 0x000000043f047899 */ /* 0x000fe40008011604 */
[----:B------:R-:W-:Y:S02]  /*1380*/  USHF.R.U32.HI UR7, URZ, 0x4, UR7 ;  /* 0x000000043f077899 */ /* 0x000fe40008011607 */
[----:B------:R-:W-:Y:S02]  /*1390*/  ULOP3.LUT UR4, UR4, 0x3fff, URZ, 0xc0, !UPT ;  /* 0x00003fff04047892 */ /* 0x000fe4000f8ec03f */
[----:B------:R-:W-:Y:S02]  /*13a0*/  ULOP3.LUT UR7, UR7, 0x3fff, URZ, 0xc0, !UPT ;  /* 0x00003fff07077892 */ /* 0x000fe4000f8ec03f */
[----:B------:R-:W-:-:S02]  /*13b0*/  ULOP3.LUT UR4, UR4, 0x10000, URZ, 0xfc, !UPT ;  /* 0x0001000004047892 */ /* 0x000fc4000f8efc3f */
[----:B------:R-:W-:Y:S01]  /*13c0*/  ULOP3.LUT UR7, UR7, 0x10000, URZ, 0xfc, !UPT ;  /* 0x0001000007077892 */ /* 0x000fe2000f8efc3f */
[----:B------:R-:W-:Y:S01]  /*13d0*/  UMOV UR9, 0x80000020 ;  /* 0x8000002000097882 */ /* 0x000fe20000000000 */
[----:B------:R-:W-:-:S03]  /*13e0*/  UMOV UR11, 0x80000020 ;  /* 0x80000020000b7882 */ /* 0x000fc60000000000 */
[----:B------:R-:W-:Y:S02]  /*13f0*/  UMOV UR8, UR4 ;  /* 0x0000000400087c82 */ /* 0x000fe40008000000 */
[----:B------:R-:W-:Y:S02]  /*1400*/  UMOV UR10, UR7 ;  /* 0x00000007000a7c82 */ /* 0x000fe40008000000 */
[----:B------:R-:W-:Y:S01]  /*1410*/  HGMMA.64x128x16.F32.BF16 R68, gdesc[UR8], RZ, !UPT, gsb0 ;  /* 0x01e00000084479f0 */ /* 0x000fe2000c0018ff */
[----:B------:R-:W-:Y:S01]  /*1420*/  UIADD3 UR8, UR4, 0x100, URZ ;  /* 0x0000010004087890 */ /* 0x000fe2000fffe03f */
[----:B------:R-:W-:Y:S01]  /*1430*/  UMOV UR9, 0x80000020 ;  /* 0x8000002000097882 */ /* 0x000fe20000000000 */
[----:B------:R-:W-:Y:S02]  /*1440*/  WARPGROUP.DEPBAR.LE gsb0, 0x0 ;  /* 0x00008000000079c5 */ /* 0x000fe40000010000 */
[----:B------:R-:W-:Y:S01]  /*1450*/  WARPGROUP.ARRIVE ;  /* 0x00000000000079c5 */ /* 0x000fe20000000000 */
[----:B------:R-:W-:Y:S01]  /*1460*/  IMAD.MOV.U32 R45, RZ, RZ, R88 ;  /* 0x000000ffff2d7224 */ /* 0x000fe200078e0058 */
[----:B------:R-:W-:Y:S01]  /*1470*/  MOV R41, R92 ;  /* 0x0000005c00297202 */ /* 0x000fe20000000f00 */
[----:B------:R-:W-:Y:S01]  /*1480*/  IMAD.MOV.U32 R44, RZ, RZ, R89 ;  /* 0x000000ffff2c7224 */ /* 0x000fe200078e0059 */
[----:B------:R-:W-:Y:S01]  /*1490*/  MOV R27, R106 ;  /* 0x0000006a001b7202 */ /* 0x000fe20000000f00 */
[----:B------:R-:W-:-:S02]  /*14a0*/  IMAD.MOV.U32 R43, RZ, RZ, R90 ;  /* 0x000000ffff2b7224 */ /* 0x000fc400078e005a */
[----:B------:R-:W-:Y:S01]  /*14b0*/  HGMMA.64x128x16.F32.BF16 R152, gdesc[UR8], RZ, !UPT, gsb0 ;  /* 0x01e00000089879f0 */ /* 0x000fe2000c0018ff */
[----:B------:R-:W-:Y:S01]  /*14c0*/  UIADD3 UR8, UR4, 0x200, URZ ;  /* 0x0000020004087890 */ /* 0x000fe2000fffe03f */
[----:B------:R-:W-:Y:S01]  /*14d0*/  IMAD.MOV.U32 R42, RZ, RZ, R91 ;  /* 0x000000ffff2a7224 */ /* 0x000fe200078e005b */
[----:B------:R-:W-:Y:S01]  /*14e0*/  MOV R13, R120 ;  /* 0x00000078000d7202 */ /* 0x000fe20000000f00 */
[----:B------:R-:W-:Y:S01]  /*14f0*/  IMAD.MOV.U32 R40, RZ, RZ, R93 ;  /* 0x000000ffff287224 */ /* 0x000fe200078e005d */
[----:B------:R-:W-:Y:S01]  /*1500*/  UMOV UR9, 0x80000020 ;  /* 0x8000002000097882 */ /* 0x000fe20000000000 */
[----:B------:R-:W-:Y:S01]  /*1510*/  IMAD.MOV.U32 R39, RZ, RZ, R94 ;  /* 0x000000ffff277224 */ /* 0x000fe200078e005e */
[----:B------:R-:W-:Y:S01]  /*1520*/  MOV R55, R78 ;  /* 0x0000004e00377202 */ /* 0x000fe20000000f00 */
[----:B------:R-:W-:Y:S02]  /*1530*/  IMAD.MOV.U32 R38, RZ, RZ, R95 ;  /* 0x000000ffff267224 */ /* 0x000fe400078e005f */
[----:B------:R-:W-:-:S02]  /*1540*/  IMAD.MOV.U32 R37, RZ, RZ, R96 ;  /* 0x000000ffff257224 */ /* 0x000fc400078e0060 */
[----:B------:R-:W-:Y:S02]  /*1550*/  IMAD.MOV.U32 R36, RZ, RZ, R97 ;  /* 0x000000ffff247224 */ /* 0x000fe400078e0061 */
[----:B------:R-:W-:Y:S02]  /*1560*/  IMAD.MOV.U32 R35, RZ, RZ, R98 ;  /* 0x000000ffff237224 */ /* 0x000fe400078e0062 */
[----:B------:R-:W-:Y:S02]  /*1570*/  IMAD.MOV.U32 R34, RZ, RZ, R99 ;  /* 0x000000ffff227224 */ /* 0x000fe400078e0063 */
[----:B------:R-:W-:Y:S01]  /*1580*/  IMAD.MOV.U32 R33, RZ, RZ, R100 ;  /* 0x000000ffff217224 */ /* 0x000fe200078e0064 */
[----:B------:R-:W-:Y:S01]  /*1590*/  MOV R218, R35 ;  /* 0x0000002300da7202 */ /* 0x000fe20000000f00 */
[----:B------:R-:W-:Y:S02]  /*15a0*/  IMAD.MOV.U32 R32, RZ, RZ, R101 ;  /* 0x000000ffff207224 */ /* 0x000fe400078e0065 */
[----:B------:R-:W-:-:S02]  /*15b0*/  IMAD.MOV.U32 R31, RZ, RZ, R102 ;  /* 0x000000ffff1f7224 */ /* 0x000fc400078e0066 */
[----:B------:R-:W-:Y:S02]  /*15c0*/  IMAD.MOV.U32 R30, RZ, RZ, R103 ;  /* 0x000000ffff1e7224 */ /* 0x000fe400078e0067 */
[----:B------:R-:W-:Y:S02]  /*15d0*/  IMAD.MOV.U32 R29, RZ, RZ, R104 ;  /* 0x000000ffff1d7224 */ /* 0x000fe400078e0068 */
[----:B------:R-:W-:Y:S02]  /*15e0*/  IMAD.MOV.U32 R28, RZ, RZ, R105 ;  /* 0x000000ffff1c7224 */ /* 0x000fe400078e0069 */
[----:B------:R-:W-:Y:S02]  /*15f0*/  IMAD.MOV.U32 R26, RZ, RZ, R107 ;  /* 0x000000ffff1a7224 */ /* 0x000fe400078e006b */
[----:B------:R-:W-:Y:S02]  /*1600*/  IMAD.MOV.U32 R25, RZ, RZ, R108 ;  /* 0x000000ffff197224 */ /* 0x000fe400078e006c */
[----:B------:R-:W-:-:S02]  /*1610*/  IMAD.MOV.U32 R24, RZ, RZ, R109 ;  /* 0x000000ffff187224 */ /* 0x000fc400078e006d */
[----:B------:R-:W-:Y:S02]  /*1620*/  IMAD.MOV.U32 R23, RZ, RZ, R110 ;  /* 0x000000ffff177224 */ /* 0x000fe400078e006e */
[----:B------:R-:W-:Y:S02]  /*1630*/  IMAD.MOV.U32 R22, RZ, RZ, R111 ;  /* 0x000000ffff167224 */ /* 0x000fe400078e006f */
[----:B------:R-:W-:Y:S02]  /*1640*/  IMAD.MOV.U32 R21, RZ, RZ, R112 ;  /* 0x000000ffff157224 */ /* 0x000fe400078e0070 */
[----:B------:R-:W-:Y:S02]  /*1650*/  IMAD.MOV.U32 R20, RZ, RZ, R113 ;  /* 0x000000ffff147224 */ /* 0x000fe400078e0071 */
[----:B------:R-:W-:Y:S01]  /*1660*/  IMAD.MOV.U32 R19, RZ, RZ, R114 ;  /* 0x000000ffff137224 */ /* 0x000fe200078e0072 */
[----:B------:R-:W-:Y:S01]  /*1670*/  MOV R232, R21 ;  /* 0x0000001500e87202 */ /* 0x000fe20000000f00 */
        /* <DEDUP_REMOVED lines=11> */
[----:B------:R-:W-:Y:S02]  /*1730*/  IMAD.MOV.U32 R6, RZ, RZ, R127 ;  /* 0x000000ffff067224 */ /* 0x000fe400078e007f */
[----:B------:R-:W-:Y:S01]  /*1740*/  IMAD.MOV.U32 R4, RZ, RZ, R128 ;  /* 0x000000ffff047224 */ /* 0x000fe200078e0080 */
[----:B------:R-:W-:Y:S01]  /*1750*/  MOV R246, R7 ;  /* 0x0000000700f67202 */ /* 0x000fe20000000f00 */
[----:B-1----:R-:W-:-:S02]  /*1760*/  IMAD.MOV.U32 R3, RZ, RZ, R129 ;  /* 0x000000ffff037224 */ /* 0x002fc400078e0081 */
        /* <DEDUP_REMOVED lines=30> */
[----:B------:R-:W-:-:S02]  /*1950*/  WARPGROUP.DEPBAR.LE gsb0, 0x0 ;  /* 0x00008000000079c5 */ /* 0x000fc40000010000 */
[----:B------:R-:W-:Y:S01]  /*1960*/  WARPGROUP.ARRIVE ;  /* 0x00000000000079c5 */ /* 0x000fe20000000000 */
[----:B------:R1:W-:Y:S01]  /*1970*/  STL.64 [R1+0x168], R214 ;  /* 0x000168d601007387 */ /* 0x0003e20000100a00 */
[----:B------:R-:W-:Y:S02]  /*1980*/  IMAD.MOV.U32 R226, RZ, RZ, R27 ;  /* 0x000000ffffe27224 */ /* 0x000fe400078e001b */
[----:B------:R-:W-:Y:S01]  /*1990*/  IMAD.MOV.U32 R227, RZ, RZ, R26 ;  /* 0x000000ffffe37224 */ /* 0x000fe200078e001a */
[----:B------:R2:W-:Y:S01]  /*19a0*/  STL.64 [R1+0x160], R212 ;  /* 0x000160d401007387 */ /* 0x0005e20000100a00 */
[----:B------:R-:W-:Y:S01]  /*19b0*/  HGMMA.64x128x16.F32.BF16 R88, gdesc[UR8], RZ, !UPT, gsb0 ;  /* 0x01e00000085879f0 */ /* 0x000fe2000c0018ff */
[----:B------:R-:W-:Y:S01]  /*19c0*/  UIADD3 UR8, UR4, 0x300, URZ ;  /* 0x0000030004087890 */ /* 0x000fe2000fffe03f */
[----:B------:R-:W-:Y:S01]  /*19d0*/  IMAD.MOV.U32 R228, RZ, RZ, R25 ;  /* 0x000000ffffe47224 */ /* 0x000fe200078e0019 */
[----:B------:R3:W-:Y:S01]  /*19e0*/  STL.64 [R1+0x158], R210 ;  /* 0x000158d201007387 */ /* 0x0007e20000100a00 */
[----:B------:R-:W-:Y:S01]  /*19f0*/  IMAD.MOV.U32 R229, RZ, RZ, R24 ;  /* 0x000000ffffe57224 */ /* 0x000fe200078e0018 */
[----:B------:R-:W-:Y:S01]  /*1a00*/  UMOV UR9, 0x80000020 ;  /* 0x8000002000097882 */ /* 0x000fe20000000000 */
[----:B------:R-:W-:Y:S01]  /*1a10*/  IMAD.MOV.U32 R230, RZ, RZ, R23 ;  /* 0x000000ffffe67224 */ /* 0x000fe200078e0017 */
[----:B------:R4:W-:Y:S01]  /*1a20*/  STL.64 [R1+0x150], R208 ;  /* 0x000150d001007387 */ /* 0x0009e20000100a00 */
[----:B-1----:R-:W-:-:S02]  /*1a30*/  IMAD.MOV.U32 R214, RZ, RZ, R39 ;  /* 0x000000ffffd67224 */ /* 0x002fc400078e0027 */
[----:B------:R-:W-:Y:S01]  /*1a40*/  IMAD.MOV.U32 R215, RZ, RZ, R38 ;  /* 0x000000ffffd77224 */ /* 0x000fe200078e0026 */
[----:B------:R1:W-:Y:S01]  /*1a50*/  STL.64 [R1+0x148], R206 ;  /* 0x000148ce01007387 */ /* 0x0003e20000100a00 */
[----:B--2---:R-:W-:Y:S02]  /*1a60*/  IMAD.MOV.U32 R212, RZ, RZ, R41 ;  /* 0x000000ffffd47224 */ /* 0x004fe400078e0029 */
[----:B------:R-:W-:Y:S01]  /*1a70*/  IMAD.MOV.U32 R213, RZ, RZ, R40 ;  /* 0x000000ffffd57224 */ /* 0x000fe200078e0028 */
[----:B------:R2:W-:Y:S01]  /*1a80*/  STL.64 [R1+0x140], R204 ;  /* 0x000140cc01007387 */ /* 0x0005e20000100a00 */
[----:B---3--:R-:W-:Y:S02]  /*1a90*/  IMAD.MOV.U32 R210, RZ, RZ, R43 ;  /* 0x000000ffffd27224 */ /* 0x008fe400078e002b */
[----:B------:R-:W-:Y:S01]  /*1aa0*/  IMAD.MOV.U32 R211, RZ, RZ, R42 ;  /* 0x000000ffffd37224 */ /* 0x000fe200078e002a */
[----:B------:R3:W-:Y:S01]  /*1ab0*/  STL.64 [R1+0x138], R202 ;  /* 0x000138ca01007387 */ /* 0x0007e20000100a00 */
[----:B----4-:R-:W-:-:S02]  /*1ac0*/  IMAD.MOV.U32 R208, RZ, RZ, R45 ;  /* 0x000000ffffd07224 */ /* 0x010fc400078e002d */
[----:B------:R-:W-:Y:S01]  /*1ad0*/  IMAD.MOV.U32 R209, RZ, RZ, R44 ;  /* 0x000000ffffd17224 */ /* 0x000fe200078e002c */
[----:B------:R4:W-:Y:S01]  /*1ae0*/  STL.64 [R1+0x130], R200 ;  /* 0x000130c801007387 */ /* 0x0009e20000100a00 */
[----:B-1----:R-:W-:Y:S02]  /*1af0*/  IMAD.MOV.U32 R206, RZ, RZ, R47 ;  /* 0x000000ffffce7224 */ /* 0x002fe400078e002f */
[----:B------:R-:W-:Y:S01]  /*1b00*/  IMAD.MOV.U32 R207, RZ, RZ, R46 ;  /* 0x000000ffffcf7224 */ /* 0x000fe200078e002e */
[----:B------:R1:W-:Y:S01]  /*1b10*/  STL.64 [R1+0x128], R198 ;  /* 0x000128c601007387 */ /* 0x0003e20000100a00 */
[----:B--2---:R-:W-:Y:S01]  /*1b20*/  MOV R204, R49 ;  /* 0x0000003100cc7202 */ /* 0x004fe20000000f00 */
[----:B------:R-:W-:Y:S02]  /*1b30*/  IMAD.MOV.U32 R205, RZ, RZ, R48 ;  /* 0x000000ffffcd7224 */ /* 0x000fe400078e0030 */
[----:B------:R2:W-:Y:S01]  /*1b40*/  STL.64 [R1+0x120], R196 ;  /* 0x000120c401007387 */ /* 0x0005e20000100a00 */
[----:B---3--:R-:W-:-:S02]  /*1b50*/  IMAD.MOV.U32 R202, RZ, RZ, R51 ;  /* 0x000000ffffca7224 */ /* 0x008fc400078e0033 */
[----:B------:R-:W-:Y:S01]  /*1b60*/  IMAD.MOV.U32 R203, RZ, RZ, R50 ;  /* 0x000000ffffcb7224 */ /* 0x000fe200078e0032 */
[----:B------:R3:W-:Y:S01]  /*1b70*/  STL.64 [R1+0x118], R194 ;  /* 0x000118c201007387 */ /* 0x0007e20000100a00 */
[----:B----4-:R-:W-:Y:S02]  /*1b80*/  IMAD.MOV.U32 R200, RZ, RZ, R53 ;  /* 0x000000ffffc87224 */ /* 0x010fe400078e0035 */
[----:B------:R-:W-:Y:S01]  /*1b90*/  IMAD.MOV.U32 R201, RZ, RZ, R52 ;  /* 0x000000ffffc97224 */ /* 0x000fe200078e0034 */
[----:B------:R4:W-:Y:S01]  /*1ba0*/  STL.64 [R1+0x110], R192 ;  /* 0x000110c001007387 */ /* 0x0009e20000100a00 */
[----:B-1----:R-:W-:Y:S02]  /*1bb0*/  IMAD.MOV.U32 R198, RZ, RZ, R55 ;  /* 0x000000ffffc67224 */ /* 0x002fe400078e0037 */
[----:B------:R-:W-:Y:S01]  /*1bc0*/  IMAD.MOV.U32 R199, RZ, RZ, R54 ;  /* 0x000000ffffc77224 */ /* 0x000fe200078e0036 */
[----:B------:R1:W-:Y:S01]  /*1bd0*/  STL.64 [R1+0x108], R190 ;  /* 0x000108be01007387 */ /* 0x0003e20000100a00 */
[----:B--2---:R-:W-:-:S02]  /*1be0*/  IMAD.MOV.U32 R196, RZ, RZ, R57 ;  /* 0x000000ffffc47224 */ /* 0x004fc400078e0039 */
[----:B------:R-:W-:Y:S01]  /*1bf0*/  IMAD.MOV.U32 R197, RZ, RZ, R56 ;  /* 0x000000ffffc57224 */ /* 0x000fe200078e0038 */
[----:B------:R2:W-:Y:S01]  /*1c00*/  STL.64 [R1+0x100], R188 ;  /* 0x000100bc01007387 */ /* 0x0005e20000100a00 */
[----:B---3--:R-:W-:Y:S02]  /*1c10*/  IMAD.MOV.U32 R194, RZ, RZ, R59 ;  /* 0x000000ffffc27224 */ /* 0x008fe400078e003b */
[----:B------:R-:W-:Y:S02]  /*1c20*/  IMAD.MOV.U32 R195, RZ, RZ, R58 ;  /* 0x000000ffffc37224 */ /* 0x000fe400078e003a */
[----:B----4-:R-:W-:Y:S02]  /*1c30*/  IMAD.MOV.U32 R192, RZ, RZ, R61 ;  /* 0x000000ffffc07224 */ /* 0x010fe400078e003d */
[----:B------:R-:W-:Y:S01]  /*1c40*/  IMAD.MOV.U32 R193, RZ, RZ, R60 ;  /* 0x000000ffffc17224 */ /* 0x000fe200078e003c */
[----:B-1----:R-:W-:Y:S01]  /*1c50*/  MOV R190, R63 ;  /* 0x0000003f00be7202 */ /* 0x002fe20000000f00 */
[----:B------:R-:W-:-:S02]  /*1c60*/  IMAD.MOV.U32 R191, RZ, RZ, R62 ;  /* 0x000000ffffbf7224 */ /* 0x000fc400078e003e */
[----:B------:R-:W-:Y:S02]  /*1c70*/  IMAD.MOV.U32 R231, RZ, RZ, R22 ;  /* 0x000000ffffe77224 */ /* 0x000fe400078e0016 */
[----:B--2---:R-:W-:Y:S02]  /*1c80*/  IMAD.MOV.U32 R188, RZ, RZ, R65 ;  /* 0x000000ffffbc7224 */ /* 0x004fe400078e0041 */
        /* <DEDUP_REMOVED lines=18> */
[----:B------:R-:W-:Y:S01]  /*1db0*/  IMAD.MOV.U32 R251, RZ, RZ, R0 ;  /* 0x000000fffffb7224 */ /* 0x000fe200078e0000 */
[----:B------:R-:W-:Y:S02]  /*1dc0*/  WARPGROUP.DEPBAR.LE gsb0, 0x0 ;  /* 0x00008000000079c5 */ /* 0x000fe40000010000 */
[----:B------:R-:W-:-:S06]  /*1dd0*/  WARPGROUP.ARRIVE ;  /* 0x00000000000079c5 */ /* 0x000fcc0000000000 */
[----:B------:R-:W-:Y:S01]  /*1de0*/  HGMMA.64x128x16.F32.BF16 R24, gdesc[UR8], RZ, !UPT, gsb0 ;  /* 0x01e00000081879f0 */ /* 0x000fe2000c0018ff */
[----:B------:R-:W-:Y:S02]  /*1df0*/  UIADD3 UR8, UR4, 0x2, URZ ;  /* 0x0000000204087890 */ /* 0x000fe4000fffe03f */
[----:B------:R-:W-:Y:S01]  /*1e00*/  UIADD3 UR10, UR7, 0x2, URZ ;  /* 0x00000002070a7890 */ /* 0x000fe2000fffe03f */
[----:B------:R-:W-:Y:S01]  /*1e10*/  UMOV UR9, 0x80000020 ;  /* 0x8000002000097882 */ /* 0x000fe20000000000 */
[----:B------:R-:W-:Y:S01]  /*1e20*/  UMOV UR11, 0x80000020 ;  /* 0x80000020000b7882 */ /* 0x000fe20000000000 */
[----:B------:R-:W-:Y:S02]  /*1e30*/  WARPGROUP.DEPBAR.LE gsb0, 0x0 ;  /* 0x00008000000079c5 */ /* 0x000fe40000010000 */
[----:B------:R-:W-:-:S06]  /*1e40*/  WARPGROUP.ARRIVE ;  /* 0x00000000000079c5 */ /* 0x000fcc0000000000 */
[----:B------:R-:W-:Y:S03]  /*1e50*/  HGMMA.64x128x16.F32.BF16 R188, gdesc[UR8], R188, gsb0 ;  /* 0x01e0000008bc79f0 */ /* 0x000fe600080018bc */
[----:B------:R-:W-:Y:S02]  /*1e60*/  WARPGROUP.DEPBAR.LE gsb0, 0x0 ;  /* 0x00008000000079c5 */ /* 0x000fe40000010000 */
[----:B------:R-:W-:Y:S04]  /*1e70*/  STL.64 [R1], R188 ;  /* 0x000000bc01007387 */ /* 0x000fe80000100a00 */
[----:B------:R-:W-:Y:S04]  /*1e80*/  STL.64 [R1+0x8], R190 ;  /* 0x000008be01007387 */ /* 0x000fe80000100a00 */
        /* <DEDUP_REMOVED lines=11> */
[----:B------:R1:W-:Y:S04]  /*1f40*/  STL.64 [R1+0x68], R214 ;  /* 0x000068d601007387 */ /* 0x0003e80000100a00 */
        /* <DEDUP_REMOVED lines=18> */
[----:B-1----:R-:W3:Y:S04]  /*2070*/  LDL.LU.64 R214, [R1+0x168] ;  /* 0x0001680001d67983 */ /* 0x002ee80000300a00 */
[----:B------:R-:W3:Y:S04]  /*2080*/  LDL.LU.64 R212, [R1+0x160] ;  /* 0x0001600001d47983 */ /* 0x000ee80000300a00 */
        /* <DEDUP_REMOVED lines=11> */
[----:B------:R-:W3:Y:S01]  /*2140*/  LDL.LU.64 R188, [R1+0x100] ;  /* 0x0001000001bc7983 */ /* 0x000ee20000300a00 */
[----:B------:R-:W-:Y:S01]  /*2150*/  UIADD3 UR8, UR4, 0x102, URZ ;  /* 0x0000010204087890 */ /* 0x000fe2000fffe03f */
[----:B------:R-:W-:Y:S01]  /*2160*/  UMOV UR9, 0x80000020 ;  /* 0x8000002000097882 */ /* 0x000fe20000000000 */
[----:B---3--:R-:W-:-:S07]  /*2170*/  WARPGROUP.ARRIVE ;  /* 0x00000000000079c5 */ /* 0x008fce0000000000 */
[----:B------:R-:W-:Y:S01]  /*2180*/  HGMMA.64x128x16.F32.BF16 R152, gdesc[UR8], R152, gsb0 ;  /* 0x01e00000089879f0 */ /* 0x000fe20008001898 */
[----:B------:R-:W-:Y:S01]  /*2190*/  UIADD3 UR8, UR4, 0x202, URZ ;  /* 0x0000020204087890 */ /* 0x000fe2000fffe03f */
[----:B------:R-:W-:Y:S01]  /*21a0*/  UMOV UR9, 0x80000020 ;  /* 0x8000002000097882 */ /* 0x000fe20000000000 */
[----:B------:R-:W-:Y:S02]  /*21b0*/  WARPGROUP.DEPBAR.LE gsb0, 0x0 ;  /* 0x00008000000079c5 */ /* 0x000fe40000010000 */
[----:B------:R-:W-:-:S07]  /*21c0*/  WARPGROUP.ARRIVE ;  /* 0x00000000000079c5 */ /* 0x000fce0000000000 */
[----:B------:R-:W-:Y:S01]  /*21d0*/  HGMMA.64x128x16.F32.BF16 R88, gdesc[UR8], R88, gsb0 ;  /* 0x01e00000085879f0 */ /* 0x000fe20008001858 */
[----:B------:R-:W-:Y:S01]  /*21e0*/  UIADD3 UR8, UR4, 0x302, URZ ;  /* 0x0000030204087890 */ /* 0x000fe2000fffe03f */
[----:B------:R-:W-:Y:S02]  /*21f0*/  UMOV UR9, 0x80000020 ;  /* 0x8000002000097882 */ /* 0x000fe40000000000 */
[----:B------:R-:W-:Y:S01]  /*2200*/  UMOV UR4, 0x1 ;  /* 0x0000000100047882 */ /* 0x000fe20000000000 */
[----:B------:R-:W-:Y:S02]  /*2210*/  WARPGROUP.DEPBAR.LE gsb0, 0x0 ;  /* 0x00008000000079c5 */ /* 0x000fe40000010000 */
[----:B------:R-:W-:-:S06]  /*2220*/  WARPGROUP.ARRIVE ;  /* 0x00000000000079c5 */ /* 0x000fcc0000000000 */
[----:B--2---:R-:W-:Y:S03]  /*2230*/  HGMMA.64x128x16.F32.BF16 R24, gdesc[UR8], R24, gsb0 ;  /* 0x01e00000081879f0 */ /* 0x004fe60008001818 */
[----:B------:R-:W-:Y:S02]  /*2240*/  WARPGROUP.DEPBAR.LE gsb0, 0x0 ;  /* 0x00008000000079c5 */ /* 0x000fe40000010000 */
.L_x_11:
[----:B------:R-:W-:-:S04]  /*2250*/  UISETP.LT.AND UP0, UPT, UR5, 0x1, UPT ;  /* 0x000000010500788c */ /* 0x000fc8000bf01270 */
[----:B------:R-:W-:-:S04]  /*2260*/  USEL UR7, UR5, 0x1, UP0 ;  /* 0x0000000105077887 */ /* 0x000fc80008000000 */
[----:B------:R-:W-:-:S04]  /*2270*/  UIADD3 UR7, UR5, -UR7, URZ ;  /* 0x8000000705077290 */ /* 0x000fc8000fffe03f */
[----:B------:R-:W-:-:S06]  /*2280*/  UISETP.GE.AND UP0, UPT, UR7, 0x1, UPT ;  /* 0x000000010700788c */ /* 0x000fcc000bf06270 */
[----:B------:R-:W-:-:S13]  /*2290*/  PLOP3.LUT P1, PT, PT, PT, UP0, 0x80, 0x0 ;  /* 0x000000000000781c */ /* 0x000fda0003f2f008 */
[----:B------:R-:W-:Y:S05]  /*22a0*/  @!P1 BRA `(.L_x_14) ;  /* 0x00000014009c9947 */ /* 0x000fea0003800000 */
[----:B------:R-:W-:Y:S01]  /*22b0*/  IMAD.MOV.U32 R4, RZ, RZ, RZ ;  /* 0x000000ffff047224 */ /* 0x000fe200078e00ff */
[----:B------:R-:W-:Y:S01]  /*22c0*/  ULOP3.LUT UR19, UR6, 0x1, URZ, 0xfc, !UPT ;  /* 0x0000000106137892 */ /* 0x000fe2000f8efc3f */
[----:B------:R-:W-:Y:S01]  /*22d0*/  IMAD.U32 R3, RZ, RZ, UR7 ;  /* 0x00000007ff037e24 */ /* 0x000fe2000f8e00ff */
[----:B------:R-:W-:Y:S01]  /*22e0*/  UISETP.NE.U32.AND UP0, UPT, UR4, URZ, UPT ;  /* 0x0000003f0400728c */ /* 0x000fe2000bf05070 */
[----:B------:R-:W-:-:S10]  /*22f0*/  UMOV UR5, URZ ;  /* 0x0000003f00057c82 */ /* 0x000fd40008000000 */
.L_x_19:
[----:B------:R-:W-:-:S06]  /*2300*/  UISETP.NE.AND UP1, UPT, UR19, 0x3, UPT ;  /* 0x000000031300788c */ /* 0x000fcc000bf25270 */
[----:B------:R-:W-:-:S13]  /*2310*/  PLOP3.LUT P2, PT, PT, PT, UP1, 0x80, 0x0 ;  /* 0x000000000000781c */ /* 0x000fda0003f4f018 */
[----:B------:R-:W-:Y:S05]  /*2320*/  @!P2 BRA `(.L_x_15) ;  /* 0x000000000004a947 */ /* 0x000fea0003800000 */
[----:B------:R-:W-:Y:S01]  /*2330*/  BPT.TRAP 0x1 ;  /* 0x000000040000795c */ /* 0x000fe20000300000 */
.L_x_15:
[----:B------:R-:W1:Y:S01]  /*2340*/  S2UR UR8, SR_CgaCtaId ;  /* 0x00000000000879c3 */ /* 0x000e620000008800 */
[----:B------:R-:W-:Y:S01]  /*2350*/  UMOV UR12, 0x400 ;  /* 0x00000400000c7882 */ /* 0x000fe20000000000 */
[----:B------:R-:W-:Y:S01]  /*2360*/  SHF.L.U32 R2, R4, 0x1f, RZ ;  /* 0x0000001f04027819 */ /* 0x000fe200000006ff */
[----:B-1----:R-:W-:-:S04]  /*2370*/  ULEA UR12, UR8, UR12, 0x18 ;  /* 0x0000000c080c7291 */ /* 0x002fc8000f8ec03f */
[----:B------:R-:W-:-:S12]  /*2380*/  ULEA UR8, UR4, UR12, 0x3 ;  /* 0x0000000c04087291 */ /* 0x000fd8000f8e183f */
.L_x_16:
[----:B-1----:R-:W-:-:S04]  /*2390*/  IMAD.U32 R0, RZ, RZ, UR8 ;  /* 0x00000008ff007e24 */ /* 0x002fc8000f8e00ff */
[----:B------:R1:W2:Y:S03]  /*23a0*/  SYNCS.PHASECHK.TRANS64.TRYWAIT P1, [R0+URZ+0x36000], R2 ;  /* 0x03600002000075a7 */ /* 0x0002a6000802017f */
[----:B--2---:R-:W-:Y:S05]  /*23b0*/  @!P1 NANOSLEEP.SYNCS 0x989680 ;  /* 0x009896800000995d */ /* 0x004fea0003900000 */
[----:B------:R-:W2:Y:S02]  /*23c0*/  @!P1 SYNCS.PHASECHK.TRANS64 P1, [R0+URZ+0x36000], R2 ;  /* 0x03600002000095a7 */ /* 0x000ea4000802007f */
[----:B--2---:R-:W-:Y:S05]  /*23d0*/  @!P1 BRA `(.L_x_16) ;  /* 0xfffffffc00ec9947 */ /* 0x004fea000383ffff */
        /* <DEDUP_REMOVED lines=32> */
[----:B--2---:R-:W2:Y:S04]  /*25e0*/  LDL.LU.64 R24, [R1] ;  /* 0x0000000001187983 */ /* 0x004ea80000300a00 */
[----:B------:R-:W2:Y:S04]  /*25f0*/  LDL.LU.64 R26, [R1+0x8] ;  /* 0x00000800011a7983 */ /* 0x000ea80000300a00 */
        /* <DEDUP_REMOVED lines=29> */
[----:B------:R-:W2:Y:S01]  /*27d0*/  LDL.LU.64 R86, [R1+0xf8] ;  /* 0x0000f80001567983 */ /* 0x000ea20000300a00 */
[----:B------:R-:W-:-:S02]  /*27e0*/  UIADD3 UR9, UR12, 0x24000, URZ ;  /* 0x000240000c097890 */ /* 0x000fc4000fffe03f */
[----:B------:R-:W-:Y:S02]  /*27f0*/  USHF.R.U32.HI UR8, URZ, 0x4, UR12 ;  /* 0x000000043f087899 */ /* 0x000fe4000801160c */
[----:B------:R-:W-:Y:S02]  /*2800*/  USHF.R.U32.HI UR9, URZ, 0x4, UR9 ;  /* 0x000000043f097899 */ /* 0x000fe40008011609 */
[----:B------:R-:W-:Y:S02]  /*2810*/  ULOP3.LUT UR8, UR8, 0x3fff, URZ, 0xc0, !UPT ;  /* 0x00003fff08087892 */ /* 0x000fe4000f8ec03f */
[----:B------:R-:W-:Y:S02]  /*2820*/  ULOP3.LUT UR9, UR9, 0x3fff, URZ, 0xc0, !UPT ;  /* 0x00003fff09097892 */ /* 0x000fe4000f8ec03f */
[----:B------:R-:W-:Y:S02]  /*2830*/  ULOP3.LUT UR8, UR8, 0x10000, URZ, 0xfc, !UPT ;  /* 0x0001000008087892 */ /* 0x000fe4000f8efc3f */
[----:B------:R-:W-:-:S02]  /*2840*/  ULOP3.LUT UR9, UR9, 0x10000, URZ, 0xfc, !UPT ;  /* 0x0001000009097892 */ /* 0x000fc4000f8efc3f */
[----:B------:R-:W-:Y:S02]  /*2850*/  ULEA UR17, UR4, UR8, 0xa ;  /* 0x0000000804117291 */ /* 0x000fe4000f8e503f */
[----:B------:R-:W-:Y:S01]  /*2860*/  ULEA UR18, UR4, UR9, 0x9 ;  /* 0x0000000904127291 */ /* 0x000fe2000f8e483f */
[----:B------:R-:W-:Y:S02]  /*2870*/  UMOV UR11, 0x80000020 ;  /* 0x80000020000b7882 */ /* 0x000fe40000000000 */
[----:B------:R-:W-:Y:S02]  /*2880*/  UMOV UR9, 0x80000020 ;  /* 0x8000002000097882 */ /* 0x000fe40000000000 */
[----:B------:R-:W-:Y:S02]  /*2890*/  UMOV UR8, UR17 ;  /* 0x0000001100087c82 */ /* 0x000fe40008000000 */
[----:B------:R-:W-:Y:S01]  /*28a0*/  UMOV UR10, UR18 ;  /* 0x00000012000a7c82 */ /* 0x000fe20008000000 */
[----:B--2---:R-:W-:-:S06]  /*28b0*/  WARPGROUP.ARRIVE ;  /* 0x00000000000079c5 */ /* 0x004fcc0000000000 */
[----:B------:R-:W-:Y:S01]  /*28c0*/  HGMMA.64x128x16.F32.BF16 R24, gdesc[UR8], R24, UP0, gsb0 ;  /* 0x01e00000081879f0 */ /* 0x000fe2000b801818 */
[----:B------:R-:W-:Y:S01]  /*28d0*/  UIADD3 UR8, UR17, 0x100, URZ ;  /* 0x0000010011087890 */ /* 0x000fe2000fffe03f */
[----:B------:R-:W-:Y:S01]  /*28e0*/  UMOV UR9, 0x80000020 ;  /* 0x8000002000097882 */ /* 0x000fe20000000000 */
[----:B------:R-:W-:Y:S02]  /*28f0*/  WARPGROUP.DEPBAR.LE gsb0, 0x0 ;  /* 0x00008000000079c5 */ /* 0x000fe40000010000 */
[----:B------:R-:W-:Y:S01]  /*2900*/  STL.64 [R1], R24 ;  /* 0x0000001801007387 */ /* 0x000fe20000100a00 */
[----:B-1----:R-:W-:Y:S01]  /*2910*/  IMAD.MOV.U32 R2, RZ, RZ, R86 ;  /* 0x000000ffff027224 */ /* 0x002fe200078e0056 */
[----:B------:R-:W-:Y:S01]  /*2920*/  MOV R13, R78 ;  /* 0x0000004e000d7202 */ /* 0x000fe20000000f00 */
[----:B------:R-:W-:Y:S01]  /*2930*/  IMAD.MOV.U32 R0, RZ, RZ, R87 ;  /* 0x000000ffff007224 */ /* 0x000fe200078e0057 */
[----:B------:R-:W-:Y:S01]  /*2940*/  STL.64 [R1+0x8], R26 ;  /* 0x0000081a01007387 */ /* 0x000fe20000100a00 */
[----:B------:R-:W-:Y:S01]  /*2950*/  IMAD.MOV.U32 R7, RZ, RZ, R84 ;  /* 0x000000ffff077224 */ /* 0x000fe200078e0054 */
[----:B------:R-:W-:Y:S01]  /*2960*/  MOV R228, R64 ;  /* 0x0000004000e47202 */ /* 0x000fe20000000f00 */
[----:B------:R-:W-:Y:S01]  /*2970*/  IMAD.MOV.U32 R6, RZ, RZ, R85 ;  /* 0x000000ffff067224 */ /* 0x000fe200078e0055 */
[----:B------:R-:W-:Y:S01]  /*2980*/  STL.64 [R1+0x10], R28 ;  /* 0x0000101c01007387 */ /* 0x000fe20000100a00 */
[----:B------:R-:W-:Y:S01]  /*2990*/  IMAD.MOV.U32 R9, RZ, RZ, R82 ;  /* 0x000000ffff097224 */ /* 0x000fe200078e0052 */
[----:B------:R-:W-:Y:S01]  /*29a0*/  WARPGROUP.ARRIVE ;  /* 0x00000000000079c5 */ /* 0x000fe20000000000 */
[----:B------:R-:W-:Y:S01]  /*29b0*/  IMAD.MOV.U32 R8, RZ, RZ, R83 ;  /* 0x000000ffff087224 */ /* 0x000fe200078e0053 */
[----:B------:R1:W-:Y:S01]  /*29c0*/  STL [R1+0x18], R30 ;  /* 0x0000181e01007387 */ /* 0x0003e20000100800 */
[----:B------:R-:W-:Y:S01]  /*29d0*/  IMAD.MOV.U32 R11, RZ, RZ, R80 ;  /* 0x000000ffff0b7224 */ /* 0x000fe200078e0050 */
[----:B------:R-:W-:Y:S01]  /*29e0*/  MOV R233, R50 ;  /* 0x0000003200e97202 */ /* 0x000fe20000000f00 */
[----:B------:R-:W-:Y:S01]  /*29f0*/  IMAD.MOV.U32 R10, RZ, RZ, R81 ;  /* 0x000000ffff0a7224 */ /* 0x000fe200078e0051 */
[----:B------:R-:W2:Y:S01]  /*2a00*/  LDL.LU.64 R86, [R1+0x268] ;  /* 0x0002680001567983 */ /* 0x000ea20000300a00 */
[----:B------:R-:W-:Y:S01]  /*2a10*/  IMAD.MOV.U32 R12, RZ, RZ, R79 ;  /* 0x000000ffff0c7224 */ /* 0x000fe200078e004f */
[----:B------:R-:W-:Y:S01]  /*2a20*/  HGMMA.64x128x16.F32.BF16 R152, gdesc[UR8], R152, UP0, gsb0 ;  /* 0x01e00000089879f0 */ /* 0x000fe2000b801898 */
[----:B------:R-:W-:Y:S01]  /*2a30*/  IMAD.MOV.U32 R15, RZ, RZ, R76 ;  /* 0x000000ffff0f7224 */ /* 0x000fe200078e004c */
[----:B------:R-:W2:Y:S01]  /*2a40*/  LDL.LU.64 R84, [R1+0x260] ;  /* 0x0002600001547983 */ /* 0x000ea20000300a00 */
[----:B------:R-:W-:Y:S01]  /*2a50*/  IMAD.MOV.U32 R14, RZ, RZ, R77 ;  /* 0x000000ffff0e7224 */ /* 0x000fe200078e004d */
[----:B------:R-:W-:Y:S01]  /*2a60*/  MOV R247, R36 ;  /* 0x0000002400f77202 */ /* 0x000fe20000000f00 */
[----:B------:R-:W-:Y:S01]  /*2a70*/  IMAD.MOV.U32 R17, RZ, RZ, R74 ;  /* 0x000000ffff117224 */ /* 0x000fe200078e004a */
[----:B------:R-:W2:Y:S01]  /*2a80*/  LDL.LU.64 R82, [R1+0x258] ;  /* 0x0002580001527983 */ /* 0x000ea20000300a00 */
[----:B------:R-:W-:-:S02]  /*2a90*/  IMAD.MOV.U32 R16, RZ, RZ, R75 ;  /* 0x000000ffff107224 */ /* 0x000fc400078e004b */
[----:B------:R-:W-:Y:S01]  /*2aa0*/  IMAD.MOV.U32 R19, RZ, RZ, R72 ;  /* 0x000000ffff137224 */ /* 0x000fe200078e0048 */
[----:B------:R-:W2:Y:S01]  /*2ab0*/  LDL.LU.64 R80, [R1+0x250] ;  /* 0x0002500001507983 */ /* 0x000ea20000300a00 */
[----:B------:R-:W-:Y:S02]  /*2ac0*/  IMAD.MOV.U32 R18, RZ, RZ, R73 ;  /* 0x000000ffff127224 */ /* 0x000fe400078e0049 */
[----:B------:R-:W-:Y:S01]  /*2ad0*/  IMAD.MOV.U32 R21, RZ, RZ, R70 ;  /* 0x000000ffff157224 */ /* 0x000fe200078e0046 */
[----:B------:R-:W2:Y:S01]  /*2ae0*/  LDL.LU.64 R78, [R1+0x248] ;  /* 0x00024800014e7983 */ /* 0x000ea20000300a00 */
[----:B------:R-:W-:Y:S02]  /*2af0*/  IMAD.MOV.U32 R20, RZ, RZ, R71 ;  /* 0x000000ffff147224 */ /* 0x000fe400078e0047 */
        /* <DEDUP_REMOVED lines=53> */
[----:B------:R-:W-:-:S03]  /*2e50*/  IMAD.MOV.U32 R252, RZ, RZ, R31 ;  /* 0x000000fffffc7224 */ /* 0x000fc600078e001f */
[----:B------:R-:W2:Y:S04]  /*2e60*/  LDL.LU.64 R40, [R1+0x1b0] ;  /* 0x0001b00001287983 */ /* 0x000ea80000300a00 */
[----:B------:R-:W2:Y:S04]  /*2e70*/  LDL.LU.64 R38, [R1+0x1a8] ;  /* 0x0001a80001267983 */ /* 0x000ea80000300a00 */
[----:B------:R-:W2:Y:S04]  /*2e80*/  LDL.LU.64 R36, [R1+0x1a0] ;  /* 0x0001a00001247983 */ /* 0x000ea80000300a00 */
[----:B------:R-:W2:Y:S04]  /*2e90*/  LDL.LU.64 R34, [R1+0x198] ;  /* 0x0001980001227983 */ /* 0x000ea80000300a00 */
[----:B------:R-:W2:Y:S04]  /*2ea0*/  LDL.LU.64 R32, [R1+0x190] ;  /* 0x0001900001207983 */ /* 0x000ea80000300a00 */
[----:B-1----:R-:W2:Y:S04]  /*2eb0*/  LDL.LU.64 R30, [R1+0x188] ;  /* 0x00018800011e7983 */ /* 0x002ea80000300a00 */
[----:B------:R-:W2:Y:S04]  /*2ec0*/  LDL.LU.64 R28, [R1+0x180] ;  /* 0x00018000011c7983 */ /* 0x000ea80000300a00 */
[----:B------:R-:W2:Y:S04]  /*2ed0*/  LDL.LU.64 R26, [R1+0x178] ;  /* 0x00017800011a7983 */ /* 0x000ea80000300a00 */
[----:B------:R-:W2:Y:S01]  /*2ee0*/  LDL.LU.64 R24, [R1+0x170] ;  /* 0x0001700001187983 */ /* 0x000ea20000300a00 */
[----:B------:R-:W-:-:S03]  /*2ef0*/  WARPGROUP.DEPBAR.LE gsb0, 0x0 ;  /* 0x00008000000079c5 */ /* 0x000fc60000010000 */
        /* <DEDUP_REMOVED lines=14> */
[----:B-1----:R-:W3:Y:S04]  /*2fe0*/  LDL.LU R188, [R1] ;  /* 0x0000000001bc7983 */ /* 0x002ee80000300800 */
[----:B------:R-:W3:Y:S04]  /*2ff0*/  LDL.LU R189, [R1+0x4] ;  /* 0x0000040001bd7983 */ /* 0x000ee80000300800 */
[----:B------:R-:W3:Y:S04]  /*3000*/  LDL.LU R190, [R1+0x8] ;  /* 0x0000080001be7983 */ /* 0x000ee80000300800 */
[----:B------:R-:W3:Y:S04]  /*3010*/  LDL.LU R191, [R1+0xc] ;  /* 0x00000c0001bf7983 */ /* 0x000ee80000300800 */
[----:B------:R-:W3:Y:S04]  /*3020*/  LDL.LU R192, [R1+0x10] ;  /* 0x0000100001c07983 */ /* 0x000ee80000300800 */
[----:B------:R-:W3:Y:S04]  /*3030*/  LDL.LU R193, [R1+0x14] ;  /* 0x0000140001c17983 */ /* 0x000ee80000300800 */
[----:B------:R-:W3:Y:S01]  /*3040*/  LDL.LU R194, [R1+0x18] ;  /* 0x0000180001c27983 */ /* 0x000ee20000300800 */
[----:B------:R-:W-:Y:S01]  /*3050*/  UIADD3 UR8, UR17, 0x200, URZ ;  /* 0x0000020011087890 */ /* 0x000fe2000fffe03f */
[----:B------:R-:W-:Y:S01]  /*3060*/  WARPGROUP.ARRIVE ;  /* 0x00000000000079c5 */ /* 0x000fe20000000000 */
[----:B------:R-:W-:-:S07]  /*3070*/  UMOV UR9, 0x80000020 ;  /* 0x8000002000097882 */ /* 0x000fce0000000000 */
[----:B------:R-:W-:Y:S01]  /*3080*/  HGMMA.64x128x16.F32.BF16 R88, gdesc[UR8], R88, UP0, gsb0 ;  /* 0x01e00000085879f0 */ /* 0x000fe2000b801858 */
[----:B------:R-:W-:Y:S01]  /*3090*/  UIADD3 UR8, UR17, 0x300, URZ ;  /* 0x0000030011087890 */ /* 0x000fe2000fffe03f */
[----:B------:R-:W-:Y:S01]  /*30a0*/  UMOV UR9, 0x80000020 ;  /* 0x8000002000097882 */ /* 0x000fe20000000000 */
[----:B------:R-:W-:Y:S01]  /*30b0*/  IMAD.MOV.U32 R196, RZ, RZ, R251 ;  /* 0x000000ffffc47224 */ /* 0x000fe200078e00fb */
[----:B------:R-:W-:Y:S01]  /*30c0*/  MOV R199, R248 ;  /* 0x000000f800c77202 */ /* 0x000fe20000000f00 */
[----:B------:R-:W-:Y:S01]  /*30d0*/  IMAD.MOV.U32 R197, RZ, RZ, R250 ;  /* 0x000000ffffc57224 */ /* 0x000fe200078e00fa */
[----:B------:R-:W-:Y:S01]  /*30e0*/  MOV R213, R234 ;  /* 0x000000ea00d57202 */ /* 0x000fe20000000f00 */
[----:B------:R-:W-:Y:S02]  /*30f0*/  IMAD.MOV.U32 R198, RZ, RZ, R249 ;  /* 0x000000ffffc67224 */ /* 0x000fe400078e00f9 */
[----:B------:R-:W-:Y:S02]  /*3100*/  IMAD.MOV.U32 R200, RZ, RZ, R247 ;  /* 0x000000ffffc87224 */ /* 0x000fe400078e00f7 */
[----:B------:R-:W-:-:S02]  /*3110*/  IMAD.MOV.U32 R201, RZ, RZ, R246 ;  /* 0x000000ffffc97224 */ /* 0x000fc400078e00f6 */
[----:B------:R-:W-:Y:S02]  /*3120*/  IMAD.MOV.U32 R202, RZ, RZ, R245 ;  /* 0x000000ffffca7224 */ /* 0x000fe400078e00f5 */
[----:B------:R-:W-:Y:S02]  /*3130*/  IMAD.MOV.U32 R203, RZ, RZ, R244 ;  /* 0x000000ffffcb7224 */ /* 0x000fe400078e00f4 */
[----:B------:R-:W-:Y:S01]  /*3140*/  IMAD.MOV.U32 R204, RZ, RZ, R243 ;  /* 0x000000ffffcc7224 */ /* 0x000fe200078e00f3 */
[----:B------:R-:W-:Y:S01]  /*3150*/  MOV R243, R12 ;  /* 0x0000000c00f37202 */ /* 0x000fe20000000f00 */
[----:B------:R-:W-:Y:S02]  /*3160*/  IMAD.MOV.U32 R205, RZ, RZ, R242 ;  /* 0x000000ffffcd7224 */ /* 0x000fe400078e00f2 */
[----:B------:R-:W-:Y:S02]  /*3170*/  IMAD.MOV.U32 R206, RZ, RZ, R241 ;  /* 0x000000ffffce7224 */ /* 0x000fe400078e00f1 */
[----:B------:R-:W-:Y:S01]  /*3180*/  IMAD.MOV.U32 R207, RZ, RZ, R240 ;  /* 0x000000ffffcf7224 */ /* 0x000fe200078e00f0 */
[----:B------:R-:W-:-:S02]  /*3190*/  WARPGROUP.DEPBAR.LE gsb0, 0x0 ;  /* 0x00008000000079c5 */ /* 0x000fc40000010000 */
[----:B--2---:R-:W-:-:S06]  /*31a0*/  WARPGROUP.ARRIVE ;  /* 0x00000000000079c5 */ /* 0x004fcc0000000000 */
[----:B------:R-:W-:Y:S01]  /*31b0*/  HGMMA.64x128x16.F32.BF16 R24, gdesc[UR8], R24, UP0, gsb0 ;  /* 0x01e00000081879f0 */ /* 0x000fe2000b801818 */
        /* <DEDUP_REMOVED lines=27> */
[----:B------:R-:W-:Y:S02]  /*3370*/  UIADD3 UR8, UR17, 0x2, URZ ;  /* 0x0000000211087890 */ /* 0x000fe4000fffe03f */
[----:B------:R-:W-:Y:S01]  /*3380*/  UIADD3 UR10, UR18, 0x2, URZ ;  /* 0x00000002120a7890 */ /* 0x000fe2000fffe03f */
[----:B------:R-:W-:Y:S01]  /*3390*/  UMOV UR9, 0x80000020 ;  /* 0x8000002000097882 */ /* 0x000fe20000000000 */
[----:B------:R-:W-:Y:S01]  /*33a0*/  UMOV UR11, 0x80000020 ;  /* 0x80000020000b7882 */ /* 0x000fe20000000000 */
[----:B------:R-:W-:-:S02]  /*33b0*/  WARPGROUP.DEPBAR.LE gsb0, 0x0 ;  /* 0x00008000000079c5 */ /* 0x000fc40000010000 */
[----:B---3--:R-:W-:-:S06]  /*33c0*/  WARPGROUP.ARRIVE ;  /* 0x00000000000079c5 */ /* 0x008fcc0000000000 */
        /* <DEDUP_REMOVED lines=58> */
[----:B------:R-:W-:Y:S01]  /*3770*/  UMOV UR9, 0x80000020 ;  /* 0x8000002000097882 */ /* 0x000fe20000000000 */
[----:B------:R-:W-:Y:S02]  /*3780*/  WARPGROUP.DEPBAR.LE gsb0, 0x0 ;  /* 0x00008000000079c5 */ /* 0x000fe40000010000 */
[----:B------:R-:W-:-:S07]  /*3790*/  WARPGROUP.ARRIVE ;  /* 0x00000000000079c5 */ /* 0x000fce0000000000 */
[----:B------:R-:W-:Y:S03]  /*37a0*/  HGMMA.64x128x16.F32.BF16 R24, gdesc[UR8], R24, gsb0 ;  /* 0x01e00000081879f0 */ /* 0x000fe60008001818 */
[----:B------:R-:W-:Y:S02]  /*37b0*/  WARPGROUP.DEPBAR.LE gsb0, 0x0 ;  /* 0x00008000000079c5 */ /* 0x000fe40000010000 */
[----:B--2---:R-:W-:Y:S05]  /*37c0*/  @!P2 BRA `(.L_x_17) ;  /* 0x000000000004a947 */ /* 0x004fea0003800000 */
[----:B------:R-:W-:Y:S01]  /*37d0*/  BPT.TRAP 0x1 ;  /* 0x000000040000795c */ /* 0x000fe20000300000 */
.L_x_17:
[----:B------:R-:W-:Y:S02]  /*37e0*/  UISETP.GT.U32.AND UP0, UPT, UR6, 0x1, UPT ;  /* 0x000000010600788c */ /* 0x000fe4000bf04070 */
[----:B------:R-:W-:-:S04]  /*37f0*/  ULEA UR12, UR5, UR12, 0x3 ;  /* 0x0000000c050c7291 */ /* 0x000fc8000f8e183f */
[----:B------:R-:W-:Y:S01]  /*3800*/  UIADD3 UR12, UR12, 0x36048, URZ ;  /* 0x000360480c0c7890 */ /* 0x000fe2000fffe03f */
[----:B------:R-:W-:-:S03]  /*3810*/  PLOP3.LUT P1, PT, PT, PT, UP0, 0x80, 0x0 ;  /* 0x000000000000781c */ /* 0x000fc60003f2f008 */
[----:B------:R-:W-:-:S09]  /*3820*/  UPRMT UR12, URZ, 0x654, UR12 ;  /* 0x000006543f0c7896 */ /* 0x000fd2000800000c */
[----:B------:R-:W-:Y:S01]  /*3830*/  SYNCS.ARRIVE.TRANS64.RED.A1T0 RZ, [UR12], RZ ;  /* 0x000000ffffff79a7 */ /* 0x000fe2000810040c */
[----:B------:R-:W-:Y:S05]  /*3840*/  @P1 BRA `(.L_x_18) ;  /* 0x0000000000041947 */ /* 0x000fea0003800000 */
[----:B------:R-:W-:Y:S01]  /*3850*/  BPT.TRAP 0x1 ;  /* 0x000000040000795c */ /* 0x000fe20000300000 */
.L_x_18:
[----:B------:R-:W-:Y:S01]  /*3860*/  UIADD3 UR4, UR4, 0x1, URZ ;  /* 0x0000000104047890 */ /* 0x000fe2000fffe03f */
[C---:B------:R-:W-:Y:S01]  /*3870*/  ISETP.GT.AND P1, PT, R3.reuse, 0x1, PT ;  /* 0x000000010300780c */ /* 0x040fe20003f24270 */
[----:B------:R-:W-:Y:S01]  /*3880*/  UIADD3 UR5, UR5, 0x1, URZ ;  /* 0x0000000105057890 */ /* 0x000fe2000fffe03f */
[----:B------:R-:W-:Y:S01]  /*3890*/  VIADD R3, R3, 0xffffffff ;  /* 0xffffffff03037836 */ /* 0x000fe20000000000 */
[----:B------:R-:W-:Y:S02]  /*38a0*/  UISETP.NE.AND UP0, UPT, UR4, 0x9, UPT ;  /* 0x000000090400788c */ /* 0x000fe4000bf05270 */
[----:B------:R-:W-:Y:S02]  /*38b0*/  UISETP.NE.AND UP1, UPT, UR5, 0x9, UPT ;  /* 0x000000090500788c */ /* 0x000fe4000bf25270 */
[----:B------:R-:W-:Y:S02]  /*38c0*/  USEL UR8, URZ, 0x1, UP0 ;  /* 0x000000013f087887 */ /* 0x000fe40008000000 */
[----:B------:R-:W-:-:S02]  /*38d0*/  USEL UR4, UR4, URZ, UP0 ;  /* 0x0000003f04047287 */ /* 0x000fc40008000000 */
[----:B------:R-:W-:Y:S02]  /*38e0*/  USEL UR5, UR5, URZ, UP1 ;  /* 0x0000003f05057287 */ /* 0x000fe40008800000 */
[----:B------:R-:W-:Y:S01]  /*38f0*/  UPLOP3.LUT UP0, UPT, UPT, UPT, UPT, 0x80, 0x0 ;  /* 0x000000000000789c */ /* 0x000fe20003f0f070 */
[----:B------:R-:W-:Y:S01]  /*3900*/  LOP3.LUT R4, R4, UR8, RZ, 0x3c, !PT ;  /* 0x0000000804047c12 */ /* 0x000fe2000f8e3cff */
[----:B------:R-:W-:Y:S09]  /*3910*/  @P1 BRA `(.L_x_19) ;  /* 0xffffffe800781947 */ /* 0x000ff2000383ffff */
.L_x_14:
[----:B------:R-:W-:Y:S05]  /*3920*/  @!P0 BRA `(.L_x_20) ;  /* 0x00000000004c8947 */ /* 0x000fea0003800000 */
[----:B------:R-:W-:-:S04]  /*3930*/  ULOP3.LUT UR4, UR6, 0x1, URZ, 0xfc, !UPT ;  /* 0x0000000106047892 */ /* 0x000fc8000f8efc3f */
[----:B------:R-:W-:-:S06]  /*3940*/  UISETP.NE.AND UP0, UPT, UR4, 0x3, UPT ;  /* 0x000000030400788c */ /* 0x000fcc000bf05270 */
[----:B------:R-:W-:-:S13]  /*3950*/  PLOP3.LUT P0, PT, PT, PT, UP0, 0x80, 0x0 ;  /* 0x000000000000781c */ /* 0x000fda0003f0f008 */
[----:B------:R-:W-:Y:S05]  /*3960*/  @!P0 BRA `(.L_x_21) ;  /* 0x0000000000048947 */ /* 0x000fea0003800000 */
[----:B------:R-:W-:Y:S01]  /*3970*/  BPT.TRAP 0x1 ;  /* 0x000000040000795c */ /* 0x000fe20000300000 */
.L_x_21:
[----:B------:R-:W1:Y:S01]  /*3980*/  S2UR UR8, SR_CgaCtaId ;  /* 0x00000000000879c3 */ /* 0x000e620000008800 */
[----:B------:R-:W-:Y:S02]  /*3990*/  UIMAD.WIDE.U32 UR4, UR7, 0x38e38e39, URZ ;  /* 0x38e38e39070478a5 */ /* 0x000fe4000f8e003f */
[----:B------:R-:W-:Y:S02]  /*39a0*/  UISETP.GT.U32.AND UP0, UPT, UR6, 0x1, UPT ;  /* 0x000000010600788c */ /* 0x000fe4000bf04070 */
[----:B------:R-:W-:-:S03]  /*39b0*/  USHF.R.U32.HI UR4, URZ, 0x1, UR5 ;  /* 0x000000013f047899 */ /* 0x000fc60008011605 */
[----:B------:R-:W-:Y:S01]  /*39c0*/  UMOV UR5, 0x400 ;  /* 0x0000040000057882 */ /* 0x000fe20000000000 */
[----:B------:R-:W-:Y:S01]  /*39d0*/  UIMAD UR4, UR4, -0x9, UR7 ;  /* 0xfffffff7040478a4 */ /* 0x000fe2000f8e0207 */
[----:B------:R-:W-:Y:S01]  /*39e0*/  PLOP3.LUT P0, PT, PT, PT, UP0, 0x80, 0x0 ;  /* 0x000000000000781c */ /* 0x000fe20003f0f008 */
[----:B-1----:R-:W-:-:S04]  /*39f0*/  ULEA UR5, UR8, UR5, 0x18 ;  /* 0x0000000508057291 */ /* 0x002fc8000f8ec03f */
[----:B------:R-:W-:-:S04]  /*3a00*/  ULEA UR4, UR4, UR5, 0x3 ;  /* 0x0000000504047291 */ /* 0x000fc8000f8e183f */
[----:B------:R-:W-:-:S04]  /*3a10*/  UIADD3 UR4, UR4, 0x36048, URZ ;  /* 0x0003604804047890 */ /* 0x000fc8000fffe03f */
[----:B------:R-:W-:-:S09]  /*3a20*/  UPRMT UR4, URZ, 0x654, UR4 ;  /* 0x000006543f047896 */ /* 0x000fd20008000004 */
[----:B------:R-:W-:Y:S01]  /*3a30*/  SYNCS.ARRIVE.TRANS64.RED.A1T0 RZ, [UR4], RZ ;  /* 0x000000ffffff79a7 */ /* 0x000fe20008100404 */
[----:B------:R-:W-:Y:S05]  /*3a40*/  @P0 BRA `(.L_x_20) ;  /* 0x0000000000040947 */ /* 0x000fea0003800000 */
[----:B------:R-:W-:Y:S01]  /*3a50*/  BPT.TRAP 0x1 ;  /* 0x000000040000795c */ /* 0x000fe20000300000 */
.L_x_20:
[----:B------:R-:W1:Y:S01]  /*3a60*/  S2R R3, SR_CTAID.Y ;  /* 0x0000000000037919 */ /* 0x000e620000002600 */
[----:B------:R-:W-:Y:S01]  /*3a70*/  SHF.R.S32.HI R2, RZ, 0x1f, R5 ;  /* 0x0000001fff027819 */ /* 0x000fe20000011405 */
[----:B------:R-:W-:Y:S01]  /*3a80*/  ULDC.64 UR4, c[0x0][0x280] ;  /* 0x0000a00000047ab9 */ /* 0x000fe20000000a00 */
[----:B------:R-:W2:Y:S02]  /*3a90*/  S2R R4, SR_CTAID.X ;  /* 0x0000000000047919 */ /* 0x000ea40000002500 */
[----:B------:R-:W-:-:S04]  /*3aa0*/  LEA.HI R0, R2, R5, RZ, 0x2 ;  /* 0x0000000502007211 */ /* 0x000fc800078f10ff */
[--C-:B------:R-:W-:Y:S02]  /*3ab0*/  SHF.R.S32.HI R14, RZ, 0x2, R0.reuse ;  /* 0x00000002ff0e7819 */ /* 0x100fe40000011400 */
[----:B------:R-:W-:Y:S02]  /*3ac0*/  SHF.R.S32.HI R15, RZ, 0x1f, R0 ;  /* 0x0000001fff0f7819 */ /* 0x000fe40000011400 */
[----:B------:R-:W-:Y:S02]  /*3ad0*/  LOP3.LUT R0, R0, 0x7ffffffc, RZ, 0xc0, !PT ;  /* 0x7ffffffc00007812 */ /* 0x000fe400078ec0ff */
[----:B------:R-:W-:-:S03]  /*3ae0*/  LEA.HI R15, R15, R14, RZ, 0x3 ;  /* 0x0000000e0f0f7211 */ /* 0x000fc600078f18ff */
[----:B------:R-:W-:Y:S01]  /*3af0*/  IMAD.IADD R0, R5, 0x1, -R0 ;  /* 0x0000000105007824 */ /* 0x000fe200078e0a00 */
[----:B------:R-:W-:Y:S02]  /*3b00*/  LOP3.LUT R15, R15, 0xfffffff8, RZ, 0xc0, !PT ;  /* 0xfffffff80f0f7812 */ /* 0x000fe400078ec0ff */
[----:B------:R-:W-:Y:S01]  /*3b10*/  LEA.HI R5, R2, R5, RZ, 0x5 ;  /* 0x0000000502057211 */ /* 0x000fe200078f28ff */
[----:B------:R-:W-:Y:S02]  /*3b20*/  IMAD.SHL.U32 R0, R0, 0x2, RZ ;  /* 0x0000000200007824 */ /* 0x000fe400078e00ff */
[----:B------:R-:W-:-:S03]  /*3b30*/  IMAD.IADD R14, R14, 0x1, -R15 ;  /* 0x000000010e0e7824 */ /* 0x000fc600078e0a0f */
[----:B------:R-:W-:Y:S02]  /*3b40*/  SHF.R.S32.HI R2, RZ, 0x1f, R0 ;  /* 0x0000001fff027819 */ /* 0x000fe40000011400 */
[--C-:B------:R-:W-:Y:S01]  /*3b50*/  SHF.R.S32.HI R15, RZ, 0x1f, R14.reuse ;  /* 0x0000001fff0f7819 */ /* 0x100fe2000001140e */
[----:B-1----:R-:W-:Y:S02]  /*3b60*/  IMAD.SHL.U32 R3, R3, 0x80, RZ ;  /* 0x0000008003037824 */ /* 0x002fe400078e00ff */
[----:B--2---:R-:W-:-:S03]  /*3b70*/  IMAD.WIDE R12, R4, 0x100, R14 ;  /* 0x00000100040c7825 */ /* 0x004fc600078e020e */
[C---:B------:R-:W-:Y:S02]  /*3b80*/  IADD3 R10, P1, R3.reuse, R0, RZ ;  /* 0x00000000030a7210 */ /* 0x040fe40007f3e0ff */
[C---:B------:R-:W-:Y:S02]  /*3b90*/  ISETP.GE.AND P0, PT, R3.reuse, UR5, PT ;  /* 0x0000000503007c0c */ /* 0x040fe4000bf06270 */
[----:B------:R-:W-:Y:S02]  /*3ba0*/  IADD3 R0, -R0, UR5, -R3 ;  /* 0x0000000500007c10 */ /* 0x000fe4000fffe903 */
[----:B------:R-:W-:Y:S02]  /*3bb0*/  LEA.HI.X.SX32 R11, R3, R2, 0x1, P1 ;  /* 0x00000002030b7211 */ /* 0x000fe400008f0eff */
[----:B------:R-:W-:Y:S02]  /*3bc0*/  SHF.L.U32 R3, R4, 0x8, RZ ;  /* 0x0000000804037819 */ /* 0x000fe400000006ff */
[----:B------:R-:W-:-:S02]  /*3bd0*/  SHF.R.S32.HI R2, RZ, 0x5, R5 ;  /* 0x00000005ff027819 */ /* 0x000fc40000011405 */
[----:B------:R-:W-:-:S03]  /*3be0*/  ISETP.GE.OR P0, PT, R3, UR4, P0 ;  /* 0x0000000403007c0c */ /* 0x000fc60008706670 */
[----:B------:R-:W-:-:S04]  /*3bf0*/  IMAD.WIDE R12, R2, 0x10, R12 ;  /* 0x00000010020c7825 */ /* 0x000fc800078e020c */
[----:B------:R-:W-:-:S05]  /*3c00*/  IMAD R2, R2, -0x10, -R3 ;  /* 0xfffffff002027824 */ /* 0x000fca00078e0a03 */
[----:B------:R-:W-:Y:S01]  /*3c10*/  IADD3 R14, R2, UR4, -R14 ;  /* 0x00000004020e7c10 */ /* 0x000fe2000fffe80e */
[----:B------:R-:W-:Y:S06]  /*3c20*/  @P0 EXIT ;  /* 0x000000000000094d */ /* 0x000fec0003800000 */
[----:B------:R-:W-:Y:S01]  /*3c30*/  FSETP.NEU.AND P2, PT, RZ, UR16, PT ;  /* 0x00000010ff007c0b */ /* 0x000fe2000bf4d000 */
[----:B------:R-:W-:Y:S01]  /*3c40*/  ULDC.64 UR18, c[0x0][0x5d0] ;  /* 0x0001740000127ab9 */ /* 0x000fe20000000a00 */
[----:B------:R-:W-:Y:S01]  /*3c50*/  ISETP.GT.AND P0, PT, R14, RZ, PT ;  /* 0x000000ff0e00720c */ /* 0x000fe20003f04270 */
[----:B------:R-:W-:Y:S01]  /*3c60*/  IMAD R2, R13, UR18, RZ ;  /* 0x000000120d027c24 */ /* 0x000fe2000f8e02ff */
[----:B------:R-:W-:Y:S02]  /*3c70*/  USHF.L.U64.HI UR5, UR18, 0x3, UR19 ;  /* 0x0000000312057899 */ /* 0x000fe40008010213 */
[----:B------:R-:W-:Y:S01]  /*3c80*/  IMAD.WIDE.U32 R4, R12, UR18, R10 ;  /* 0x000000120c047c25 */ /* 0x000fe2000f8e000a */
[----:B------:R-:W-:Y:S01]  /*3c90*/  USHF.L.U32 UR4, UR18, 0x3, URZ ;  /* 0x0000000312047899 */ /* 0x000fe2000800063f */
[----:B------:R-:W-:Y:S02]  /*3ca0*/  ISETP.GT.AND P1, PT, R0, RZ, P0 ;  /* 0x000000ff0000720c */ /* 0x000fe40000724270 */
[----:B------:R-:W-:-:S04]  /*3cb0*/  IMAD R2, R12, UR19, R2 ;  /* 0x000000130c027c24 */ /* 0x000fc8000f8e0202 */
[----:B------:R-:W-:Y:S01]  /*3cc0*/  IMAD.IADD R3, R5, 0x1, R2 ;  /* 0x0000000105037824 */ /* 0x000fe200078e0202 */
[----:B------:R-:W-:Y:S06]  /*3cd0*/  @!P2 BRA `(.L_x_22) ;  /* 0x000000b000c0a947 */ /* 0x000fec0003800000 */
[----:B------:R-:W-:Y:S01]  /*3ce0*/  ULDC.64 UR6, c[0x0][0x5c8] ;  /* 0x0001720000067ab9 */ /* 0x000fe20000000a00 */
[----:B------:R-:W-:Y:S01]  /*3cf0*/  ULDC.64 UR20, c[0x0][0x5b0] ;  /* 0x00016c0000147ab9 */ /* 0x000fe20000000a00 */
[C---:B------:R-:W-:Y:S01]  /*3d00*/  LEA R2, P2, R4.reuse, UR6, 0x1 ;  /* 0x0000000604027c11 */ /* 0x040fe2000f8408ff */
[----:B------:R-:W-:Y:S01]  /*3d10*/  IMAD R6, R13, UR20, RZ ;  /* 0x000000140d067c24 */ /* 0x000fe2000f8e02ff */
[----:B------:R-:W-:Y:S01]  /*3d20*/  ULDC.64 UR22, c[0x0][0x5a8] ;  /* 0x00016a0000167ab9 */ /* 0x000fe20000000a00 */
[----:B------:R-:W2:Y:S01]  /*3d30*/  LDL.LU R7, [R1] ;  /* 0x0000000001077983 */ /* 0x000ea20000300800 */
[----:B------:R-:W-:Y:S01]  /*3d40*/  LEA.HI.X R3, R4, UR7, R3, 0x1, P2 ;  /* 0x0000000704037c11 */ /* 0x000fe200090f0c03 */
[C---:B------:R-:W-:Y:S02]  /*3d50*/  IMAD R6, R12.reuse, UR21, R6 ;  /* 0x000000150c067c24 */ /* 0x040fe4000f8e0206 */
[----:B------:R-:W-:-:S04]  /*3d60*/  IMAD.WIDE.U32 R4, R12, UR20, R10 ;  /* 0x000000140c047c25 */ /* 0x000fc8000f8e000a */
[----:B------:R-:W-:Y:S01]  /*3d70*/  IMAD.IADD R5, R5, 0x1, R6 ;  /* 0x0000000105057824 */ /* 0x000fe200078e0206 */
[----:B------:R-:W-:-:S04]  /*3d80*/  LEA R8, P2, R4, UR22, 0x1 ;  /* 0x0000001604087c11 */ /* 0x000fc8000f8408ff */
[----:B------:R-:W-:-:S05]  /*3d90*/  LEA.HI.X R9, R4, UR23, R5, 0x1, P2 ;  /* 0x0000001704097c11 */ /* 0x000fca00090f0c05 */
[----:B------:R-:W3:Y:S01]  /*3da0*/  @P1 LDG.E.LTC128B.U16 R15, desc[UR14][R8.64] ;  /* 0x0000000e080f1981 */ /* 0x000ee2000c1e1520 */
[----:B------:R-:W-:Y:S01]  /*3db0*/  ISETP.GT.AND P2, PT, R0, 0x1, P0 ;  /* 0x000000010000780c */ /* 0x000fe20000744270 */
[----:B------:R-:W-:Y:S01]  /*3dc0*/  BSSY B0, `(.L_x_23) ;  /* 0x0000008000007945 */ /* 0x000fe20003800000 */
[----:B---3--:R-:W-:-:S04]  /*3dd0*/  IMAD.U32 R4, R15, 0x10000, RZ ;  /* 0x000100000f047824 */ /* 0x008fc800078e00ff */
[----:B------:R-:W-:-:S04]  /*3de0*/  FMUL R4, R4, UR16 ;  /* 0x0000001004047c20 */ /* 0x000fc80008400000 */
[----:B--2---:R-:W-:-:S05]  /*3df0*/  FFMA R4, R7, UR13, R4 ;  /* 0x0000000d07047c23 */ /* 0x004fca0008000004 */
[----:B------:R-:W-:-:S05]  /*3e00*/  F2FP.BF16.F32.PACK_AB R4, RZ, R4 ;  /* 0x00000004ff04723e */ /* 0x000fca00000010ff */
[----:B------:R1:W-:Y:S01]  /*3e10*/  @P1 STG.E.U16 desc[UR14][R2.64], R4 ;  /* 0x0000000402001986 */ /* 0x0003e2000c10150e */
[----:B------:R-:W-:Y:S05]  /*3e20*/  @!P2 BRA `(.L_x_24) ;  /* 0x000000000004a947 */ /* 0x000fea0003800000 */
[----:B------:R2:W5:Y:S02]  /*3e30*/  LDG.E.LTC128B.U16 R15, desc[UR14][R8.64+0x2] ;  /* 0x0000020e080f7981 */ /* 0x000564000c1e1520 */
.L_x_24:
[----:B------:R-:W-:Y:S05]  /*3e40*/  BSYNC B0 ;  /* 0x0000000000007941 */ /* 0x000fea0003800000 */
.L_x_23:
[----:B------:R-:W3:Y:S01]  /*3e50*/  LDL.LU R5, [R1+0x4] ;  /* 0x0000040001057983 */ /* 0x000ee20000300800 */
[----:B-1---5:R-:W-:Y:S01]  /*3e60*/  IMAD.U32 R4, R15, 0x10000, RZ ;  /* 0x000100000f047824 */ /* 0x022fe200078e00ff */
[----:B------:R-:W-:Y:S02]  /*3e70*/  USHF.L.U64.HI UR11, UR20, 0x3, UR21 ;  /* 0x00000003140b7899 */ /* 0x000fe40008010215 */
[----:B------:R-:W-:Y:S01]  /*3e80*/  USHF.L.U32 UR10, UR20, 0x3, URZ ;  /* 0x00000003140a7899 */ /* 0x000fe2000800063f */
[----:B------:R-:W-:Y:S01]  /*3e90*/  FMUL R4, R4, UR16 ;  /* 0x0000001004047c20 */ /* 0x000fe20008400000 */
[----:B------:R-:W-:Y:S01]  /*3ea0*/  IMAD.U32 R17, RZ, RZ, UR20 ;  /* 0x00000014ff117e24 */ /* 0x000fe2000f8e00ff */
[----:B------:R-:W4:Y:S02]  /*3eb0*/  LDL.LU R18, [R1+0x8] ;  /* 0x0000080001127983 */ /* 0x000f240000300800 */
[----:B---3--:R-:W-:-:S05]  /*3ec0*/  FFMA R4, R5, UR13, R4 ;  /* 0x0000000d05047c23 */ /* 0x008fca0008000004 */
[----:B------:R-:W-:-:S05]  /*3ed0*/  F2FP.BF16.F32.PACK_AB R4, RZ, R4 ;  /* 0x00000004ff04723e */ /* 0x000fca00000010ff */
[----:B------:R1:W-:Y:S02]  /*3ee0*/  @P2 STG.E.U16 desc[UR14][R2.64+0x2], R4 ;  /* 0x0000020402002986 */ /* 0x0003e4000c10150e */
[----:B-1----:R-:W-:-:S03]  /*3ef0*/  IMAD.WIDE.U32 R4, R12, R17, UR10 ;  /* 0x0000000a0c047e25 */ /* 0x002fc6000f8e0011 */
[----:B------:R-:W-:-:S04]  /*3f00*/  IADD3 R4, P1, R10, R4, RZ ;  /* 0x000000040a047210 */ /* 0x000fc80007f3e0ff */
[----:B------:R-:W-:Y:S02]  /*3f10*/  IADD3.X R5, R11, R6, R5, P1, !PT ;  /* 0x000000060b057210 */ /* 0x000fe40000ffe405 */
[----:B------:R-:W-:Y:S02]  /*3f20*/  ISETP.GT.AND P1, PT, R14, 0x8, PT ;  /* 0x000000080e00780c */ /* 0x000fe40003f24270 */
[----:B------:R-:W-:Y:S02]  /*3f30*/  LEA R6, P3, R4, UR22, 0x1 ;  /* 0x0000001604067c11 */ /* 0x000fe4000f8608ff */
[----:B------:R-:W-:Y:S02]  /*3f40*/  ISETP.GT.AND P2, PT, R0, RZ, P1 ;  /* 0x000000ff0000720c */ /* 0x000fe40000f44270 */
[----:B------:R-:W-:-:S11]  /*3f50*/  LEA.HI.X R7, R4, UR23, R5, 0x1, P3 ;  /* 0x0000001704077c11 */ /* 0x000fd600098f0c05 */
[----:B------:R-:W3:Y:S01]  /*3f60*/  @P2 LDG.E.LTC128B.U16 R15, desc[UR14][R6.64] ;  /* 0x0000000e060f2981 */ /* 0x000ee2000c1e1520 */
[----:B------:R-:W-:Y:S01]  /*3f70*/  USHF.L.U32 UR8, UR4, 0x1, URZ ;  /* 0x0000000104087899 */ /* 0x000fe2000800063f */
[----:B------:R-:W-:Y:S01]  /*3f80*/  ISETP.GT.AND P3, PT, R0, 0x1, P1 ;  /* 0x000000010000780c */ /* 0x000fe20000f64270 */
[----:B------:R-:W-:Y:S01]  /*3f90*/  USHF.L.U64.HI UR5, UR4, 0x1, UR5 ;  /* 0x0000000104057899 */ /* 0x000fe20008010205 */
[----:B------:R-:W-:Y:S03]  /*3fa0*/  BSSY B0, `(.L_x_25) ;  /* 0x000000b000007945 */ /* 0x000fe60003800000 */
[----:B------:R-:W-:Y:S01]  /*3fb0*/  IADD3 R4, P4, R2, UR8, RZ ;  /* 0x0000000802047c10 */ /* 0x000fe2000ff9e0ff */
[----:B---3--:R-:W-:-:S04]  /*3fc0*/  IMAD.U32 R5, R15, 0x10000, RZ ;  /* 0x000100000f057824 */ /* 0x008fc800078e00ff */
[----:B------:R-:W-:-:S04]  /*3fd0*/  FMUL R5, R5, UR16 ;  /* 0x0000001005057c20 */ /* 0x000fc80008400000 */
[----:B----4-:R-:W-:-:S05]  /*3fe0*/  FFMA R5, R18, UR13, R5 ;  /* 0x0000000d12057c23 */ /* 0x010fca0008000005 */
[----:B------:R-:W-:-:S04]  /*3ff0*/  F2FP.BF16.F32.PACK_AB R5, RZ, R5 ;  /* 0x00000005ff05723e */ /* 0x000fc800000010ff */
[----:B------:R-:W-:Y:S02]  /*4000*/  PRMT R16, R5, 0x7610, R16 ;  /* 0x0000761005107816 */ /* 0x000fe40000000010 */
[----:B------:R-:W-:-:S05]  /*4010*/  IADD3.X R5, R3, UR5, RZ, P4, !PT ;  /* 0x0000000503057c10 */ /* 0x000fca000a7fe4ff */
[----:B------:R1:W-:Y:S01]  /*4020*/  @P2 STG.E.U16 desc[UR14][R4.64], R16 ;  /* 0x0000001004002986 */ /* 0x0003e2000c10150e */
[----:B------:R-:W-:Y:S05]  /*4030*/  @!P3 BRA `(.L_x_26) ;  /* 0x000000000004b947 */ /* 0x000fea0003800000 */
[----:B------:R3:W5:Y:S02]  /*4040*/  LDG.E.LTC128B.U16 R15, desc[UR14][R6.64+0x2] ;  /* 0x0000020e060f7981 */ /* 0x000764000c1e1520 */
.L_x_26:
[----:B------:R-:W-:Y:S05]  /*4050*/  BSYNC B0 ;  /* 0x0000000000007941 */ /* 0x000fea0003800000 */
.L_x_25:
[----:B------:R-:W4:Y:S01]  /*4060*/  LDL.LU R18, [R1+0xc] ;  /* 0x00000c0001127983 */ /* 0x000f220000300800 */
[----:B-1---5:R-:W-:Y:S01]  /*4070*/  IMAD.U32 R16, R15, 0x10000, RZ ;  /* 0x000100000f107824 */ /* 0x022fe200078e00ff */
[----:B------:R-:W-:Y:S01]  /*4080*/  ISETP.GT.AND P2, PT, R0, 0x8, P0 ;  /* 0x000000080000780c */ /* 0x000fe20000744270 */
[----:B------:R-:W-:Y:S02]  /*4090*/  BSSY B0, `(.L_x_27) ;  /* 0x0000007000007945 */ /* 0x000fe40003800000 */
[----:B------:R-:W-:-:S04]  /*40a0*/  FMUL R16, R16, UR16 ;  /* 0x0000001010107c20 */ /* 0x000fc80008400000 */
[----:B----4-:R-:W-:-:S05]  /*40b0*/  FFMA R16, R18, UR13, R16 ;  /* 0x0000000d12107c23 */ /* 0x010fca0008000010 */
[----:B------:R-:W-:-:S05]  /*40c0*/  F2FP.BF16.F32.PACK_AB R16, RZ, R16 ;  /* 0x00000010ff10723e */ /* 0x000fca00000010ff */
[----:B------:R1:W-:Y:S01]  /*40d0*/  @P3 STG.E.U16 desc[UR14][R4.64+0x2], R16 ;  /* 0x0000021004003986 */ /* 0x0003e2000c10150e */
[----:B------:R-:W-:Y:S05]  /*40e0*/  @!P2 BRA `(.L_x_28) ;  /* 0x000000000004a947 */ /* 0x000fea0003800000 */
[----:B------:R4:W5:Y:S02]  /*40f0*/  LDG.E.LTC128B.U16 R15, desc[UR14][R8.64+0x10] ;  /* 0x0000100e080f7981 */ /* 0x000964000c1e1520 */
.L_x_28:
[----:B------:R-:W-:Y:S05]  /*4100*/  BSYNC B0 ;  /* 0x0000000000007941 */ /* 0x000fea0003800000 */
.L_x_27:
[----:B------:R-:W2:Y:S01]  /*4110*/  LDL.LU R18, [R1+0x10] ;  /* 0x0000100001127983 */ /* 0x000ea20000300800 */
[----:B-1---5:R-:W-:Y:S01]  /*4120*/  IMAD.U32 R16, R15, 0x10000, RZ ;  /* 0x000100000f107824 */ /* 0x022fe200078e00ff */
[----:B------:R-:W-:Y:S03]  /*4130*/  BSSY B0, `(.L_x_29) ;  /* 0x0000008000007945 */ /* 0x000fe60003800000 */
[----:B------:R-:W-:-:S04]  /*4140*/  FMUL R16, R16, UR16 ;  /* 0x0000001010107c20 */ /* 0x000fc80008400000 */
[----:B--2---:R-:W-:-:S05]  /*4150*/  FFMA R16, R18, UR13, R16 ;  /* 0x0000000d12107c23 */ /* 0x004fca0008000010 */
[----:B------:R-:W-:-:S05]  /*4160*/  F2FP.BF16.F32.PACK_AB R16, RZ, R16 ;  /* 0x00000010ff10723e */ /* 0x000fca00000010ff */
[----:B------:R1:W-:Y:S01]  /*4170*/  @P2 STG.E.U16 desc[UR14][R2.64+0x10], R16 ;  /* 0x0000101002002986 */ /* 0x0003e2000c10150e */
[----:B------:R-:W-:-:S13]  /*4180*/  ISETP.GT.AND P2, PT, R0, 0x9, P0 ;  /* 0x000000090000780c */ /* 0x000fda0000744270 */
[----:B-1----:R-:W-:Y:S05]  /*4190*/  @!P2 BRA `(.L_x_30) ;  /* 0x000000000004a947 */ /* 0x002fea0003800000 */
[----:B------:R1:W5:Y:S02]  /*41a0*/  LDG.E.LTC128B.U16 R15, desc[UR14][R8.64+0x12] ;  /* 0x0000120e080f7981 */ /* 0x000364000c1e1520 */
.L_x_30:
[----:B------:R-:W-:Y:S05]  /*41b0*/  BSYNC B0 ;  /* 0x0000000000007941 */ /* 0x000fea0003800000 */
.L_x_29:
[----:B------:R-:W2:Y:S01]  /*41c0*/  LDL.LU R18, [R1+0x14] ;  /* 0x0000140001127983 */ /* 0x000ea20000300800 */
[----:B-----5:R-:W-:Y:S01]  /*41d0*/  IMAD.U32 R16, R15, 0x10000, RZ ;  /* 0x000100000f107824 */ /* 0x020fe200078e00ff */
[----:B------:R-:W-:Y:S01]  /*41e0*/  ISETP.GT.AND P3, PT, R0, 0x8, P1 ;  /* 0x000000080000780c */ /* 0x000fe20000f64270 */
[----:B------:R-:W-:Y:S02]  /*41f0*/  BSSY B0, `(.L_x_31) ;  /* 0x0000007000007945 */ /* 0x000fe40003800000 */
[----:B------:R-:W-:-:S04]  /*4200*/  FMUL R16, R16, UR16 ;  /* 0x0000001010107c20 */ /* 0x000fc80008400000 */
[----:B--2---:R-:W-:-:S05]  /*4210*/  FFMA R16, R18, UR13, R16 ;  /* 0x0000000d12107c23 */ /* 0x004fca0008000010 */
[----:B------:R-:W-:-:S05]  /*4220*/  F2FP.BF16.F32.PACK_AB R16, RZ, R16 ;  /* 0x00000010ff10723e */ /* 0x000fca00000010ff */
[----:B------:R2:W-:Y:S01]  /*4230*/  @P2 STG.E.U16 desc[UR14][R2.64+0x12], R16 ;  /* 0x0000121002002986 */ /* 0x0005e2000c10150e */
[----:B------:R-:W-:Y:S05]  /*4240*/  @!P3 BRA `(.L_x_32) ;  /* 0x000000000004b947 */ /* 0x000fea0003800000 */
[----:B------:R0:W5:Y:S02]  /*4250*/  LDG.E.LTC128B.U16 R15, desc[UR14][R6.64+0x10] ;  /* 0x0000100e060f7981 */ /* 0x000164000c1e1520 */
.L_x_32:
[----:B------:R-:W-:Y:S05]  /*4260*/  BSYNC B0 ;  /* 0x0000000000007941 */ /* 0x000fea0003800000 */
.L_x_31:
[----:B------:R-:W3:Y:S01]  /*4270*/  LDL.LU R18, [R1+0x18] ;  /* 0x0000180001127983 */ /* 0x000ee20000300800 */
[----:B--2--5:R-:W-:Y:S01]  /*4280*/  IMAD.U32 R16, R15, 0x10000, RZ ;  /* 0x000100000f107824 */ /* 0x024fe200078e00ff */
[----:B------:R-:W-:Y:S01]  /*4290*/  ISETP.GT.AND P2, PT, R0, 0x9, P1 ;  /* 0x000000090000780c */ /* 0x000fe20000f44270 */
[----:B------:R-:W-:Y:S02]  /*42a0*/  BSSY B0, `(.L_x_33) ;  /* 0x0000007000007945 */ /* 0x000fe40003800000 */
[----:B------:R-:W-:-:S04]  /*42b0*/  FMUL R16, R16, UR16 ;  /* 0x0000001010107c20 */ /* 0x000fc80008400000 */
[----:B---3--:R-:W-:-:S05]  /*42c0*/  FFMA R16, R18, UR13, R16 ;  /* 0x0000000d12107c23 */ /* 0x008fca0008000010 */
[----:B------:R-:W-:-:S05]  /*42d0*/  F2FP.BF16.F32.PACK_AB R16, RZ, R16 ;  /* 0x00000010ff10723e */ /* 0x000fca00000010ff */
[----:B------:R2:W-:Y:S01]  /*42e0*/  @P3 STG.E.U16 desc[UR14][R4.64+0x10], R16 ;  /* 0x0000101004003986 */ /* 0x0005e2000c10150e */
[----:B------:R-:W-:Y:S05]  /*42f0*/  @!P2 BRA `(.L_x_34) ;  /* 0x000000000004a947 */ /* 0x000fea0003800000 */
[----:B------:R3:W5:Y:S02]  /*4300*/  LDG.E.LTC128B.U16 R15, desc[UR14][R6.64+0x12] ;  /* 0x0000120e060f7981 */ /* 0x000764000c1e1520 */
.L_x_34:
[----:B------:R-:W-:Y:S05]  /*4310*/  BSYNC B0 ;  /* 0x0000000000007941 */ /* 0x000fea0003800000 */
.L_x_33:
[----:B------:R-:W4:Y:S01]  /*4320*/  LDL.LU R18, [R1+0x1c] ;  /* 0x00001c0001127983 */ /* 0x000f220000300800 */
[----:B--2--5:R-:W-:Y:S01]  /*4330*/  IMAD.U32 R16, R15, 0x10000, RZ ;  /* 0x000100000f107824 */ /* 0x024fe200078e00ff */
        /* <DEDUP_REMOVED lines=8> */
.L_x_36:
[----:B------:R-:W-:Y:S05]  /*43c0*/  BSYNC B0 ;  /* 0x0000000000007941 */ /* 0x000fea0003800000 */
.L_x_35:
        /* <DEDUP_REMOVED lines=10> */
.L_x_38:
[----:B------:R-:W-:Y:S05]  /*4470*/  BSYNC B0 ;  /* 0x0000000000007941 */ /* 0x000fea0003800000 */
.L_x_37:
        /* <DEDUP_REMOVED lines=10> */
.L_x_40:
[----:B------:R-:W-:Y:S05]  /*4520*/  BSYNC B0 ;  /* 0x0000000000007941 */ /* 0x000fea0003800000 */
.L_x_39:
[----:B------:R-:W3:Y:S01]  /*4530*/  LDL.LU R18, [R1+0x28] ;  /* 0x0000280001127983 */ /* 0x000ee20000300800 */
[----:B--2--5:R-:W-:Y:S01]  /*4540*/  SHF.L.U32 R16, R15, 0x10, RZ ;  /* 0x000000100f107819 */ /* 0x024fe200000006ff */
[----:B------:R-:W-:Y:S01]  /*4550*/  BSSY B0, `(.L_x_41) ;  /* 0x0000008000007945 */ /* 0x000fe20003800000 */
[----:B------:R-:W-:-:S03]  /*4560*/  ISETP.GT.AND P2, PT, R0, 0x11, P1 ;  /* 0x000000110000780c */ /* 0x000fc60000f44270 */
[----:B------:R-:W-:-:S04]  /*4570*/  FMUL R16, R16, UR16 ;  /* 0x0000001010107c20 */ /* 0x000fc80008400000 */
[----:B---3--:R-:W-:-:S05]  /*4580*/  FFMA R16, R18, UR13, R16 ;  /* 0x0000000d12107c23 */ /* 0x008fca0008000010 */
[----:B------:R-:W-:-:S05]  /*4590*/  F2FP.BF16.F32.PACK_AB R16, RZ, R16 ;  /* 0x00000010ff10723e */ /* 0x000fca00000010ff */
[----:B------:R2:W-:Y:S01]  /*45a0*/  @P3 STG.E.U16 desc[UR14][R4.64+0x20], R16 ;  /* 0x0000201004003986 */ /* 0x0005e2000c10150e */
[----:B------:R-:W-:Y:S05]  /*45b0*/  @!P2 BRA `(.L_x_42) ;  /* 0x000000000004a947 */ /* 0x000fea0003800000 */
[----:B------:R3:W5:Y:S02]  /*45c0*/  LDG.E.LTC128B.U16 R15, desc[UR14][R6.64+0x22] ;  /* 0x0000220e060f7981 */ /* 0x000764000c1e1520 */
.L_x_42:
[----:B------:R-:W-:Y:S05]  /*45d0*/  BSYNC B0 ;  /* 0x0000000000007941 */ /* 0x000fea0003800000 */
.L_x_41:
        /* <DEDUP_REMOVED lines=10> */
.L_x_44:
[----:B------:R-:W-:Y:S05]  /*4680*/  BSYNC B0 ;  /* 0x0000000000007941 */ /* 0x000fea0003800000 */
.L_x_43:
        /* <DEDUP_REMOVED lines=10> */
.L_x_46:
[----:B------:R-:W-:Y:S05]  /*4730*/  BSYNC B0 ;  /* 0x0000000000007941 */ /* 0x000fea0003800000 */
.L_x_45:
        /* <DEDUP_REMOVED lines=10> */
.L_x_48:
[----:B------:R-:W-:Y:S05]  /*47e0*/  BSYNC B0 ;  /* 0x0000000000007941 */ /* 0x000fea0003800000 */
.L_x_47:
        /* <DEDUP_REMOVED lines=10> */
.L_x_50:
[----:B------:R-:W-:Y:S05]  /*4890*/  BSYNC B0 ;  /* 0x0000000000007941 */ /* 0x000fea0003800000 */
.L_x_49:
        /* <DEDUP_REMOVED lines=10> */
.L_x_52:
[----:B------:R-:W-:Y:S05]  /*4940*/  BSYNC B0 ;  /* 0x0000000000007941 */ /* 0x000fea0003800000 */
.L_x_51:
        /* <DEDUP_REMOVED lines=10> */
.L_x_54:
[----:B------:R-:W-:Y:S05]  /*49f0*/  BSYNC B0 ;  /* 0x0000000000007941 */ /* 0x000fea0003800000 */
.L_x_53:
        /* <DEDUP_REMOVED lines=10> */
.L_x_56:
[----:B------:R-:W-:Y:S05]  /*4aa0*/  BSYNC B0 ;  /* 0x0000000000007941 */ /* 0x000fea0003800000 */
.L_x_55:
        /* <DEDUP_REMOVED lines=10> */
.L_x_58:
[----:B------:R-:W-:Y:S05]  /*4b50*/  BSYNC B0 ;  /* 0x0000000000007941 */ /* 0x000fea0003800000 */
.L_x_57:
        /* <DEDUP_REMOVED lines=10> */
.L_x_60:
[----:B------:R-:W-:Y:S05]  /*4c00*/  BSYNC B0 ;  /* 0x0000000000007941 */ /* 0x000fea0003800000 */
.L_x_59:
        /* <DEDUP_REMOVED lines=10> */
.L_x_62:
[----:B------:R-:W-:Y:S05]  /*4cb0*/  BSYNC B0 ;  /* 0x0000000000007941 */ /* 0x000fea0003800000 */
.L_x_61:
        /* <DEDUP_REMOVED lines=10> */
.L_x_64:
[----:B------:R-:W-:Y:S05]  /*4d60*/  BSYNC B0 ;  /* 0x0000000000007941 */ /* 0x000fea0003800000 */
.L_x_63:
        /* <DEDUP_REMOVED lines=10> */
.L_x_66:
[----:B------:R-:W-:Y:S05]  /*4e10*/  BSYNC B0 ;  /* 0x0000000000007941 */ /* 0x000fea0003800000 */
.L_x_65:
        /* <DEDUP_REMOVED lines=10> */
.L_x_68:
[----:B------:R-:W-:Y:S05]  /*4ec0*/  BSYNC B0 ;  /* 0x0000000000007941 */ /* 0x000fea0003800000 */
.L_x_67:
        /* <DEDUP_REMOVED lines=10> */
.L_x_70:
[----:B------:R-:W-:Y:S05]  /*4f70*/  BSYNC B0 ;  /* 0x0000000000007941 */ /* 0x000fea0003800000 */
.L_x_69:
        /* <DEDUP_REMOVED lines=10> */
.L_x_72:
[----:B------:R-:W-:Y:S05]  /*5020*/  BSYNC B0 ;  /* 0x0000000000007941 */ /* 0x000fea0003800000 */
.L_x_71:
        /* <DEDUP_REMOVED lines=10> */
.L_x_74:
[----:B------:R-:W-:Y:S05]  /*50d0*/  BSYNC B0 ;  /* 0x0000000000007941 */ /* 0x000fea0003800000 */
.L_x_73:
        /* <DEDUP_REMOVED lines=10> */
.L_x_76:
[----:B------:R-:W-:Y:S05]  /*5180*/  BSYNC B0 ;  /* 0x0000000000007941 */ /* 0x000fea0003800000 */
.L_x_75:
        /* <DEDUP_REMOVED lines=10> */
.L_x_78:
[----:B------:R-:W-:Y:S05]  /*5230*/  BSYNC B0 ;  /* 0x0000000000007941 */ /* 0x000fea0003800000 */
.L_x_77:
        /* <DEDUP_REMOVED lines=10> */
.L_x_80:
[----:B------:R-:W-:Y:S05]  /*52e0*/  BSYNC B0 ;  /* 0x0000000000007941 */ /* 0x000fea0003800000 */
.L_x_79:
        /* <DEDUP_REMOVED lines=10> */
.L_x_82:
[----:B------:R-:W-:Y:S05]  /*5390*/  BSYNC B0 ;  /* 0x0000000000007941 */ /* 0x000fea0003800000 */
.L_x_81:
        /* <DEDUP_REMOVED lines=10> */
.L_x_84:
[----:B------:R-:W-:Y:S05]  /*5440*/  BSYNC B0 ;  /* 0x0000000000007941 */ /* 0x000fea0003800000 */
.L_x_83:
        /* <DEDUP_REMOVED lines=10> */
.L_x_86:
[----:B------:R-:W-:Y:S05]  /*54f0*/  BSYNC B0 ;  /* 0x0000000000007941 */ /* 0x000fea0003800000 */
.L_x_85:
        /* <DEDUP_REMOVED lines=10> */
.L_x_88:
[----:B------:R-:W-:Y:S05]  /*55a0*/  BSYNC B0 ;  /* 0x0000000000007941 */ /* 0x000fea0003800000 */
.L_x_87:
        /* <DEDUP_REMOVED lines=10> */
.L_x_90:
[----:B------:R-:W-:Y:S05]  /*5650*/  BSYNC B0 ;  /* 0x0000000000007941 */ /* 0x000fea0003800000 */
.L_x_89:
        /* <DEDUP_REMOVED lines=10> */
.L_x_92:
[----:B------:R-:W-:Y:S05]  /*5700*/  BSYNC B0 ;  /* 0x0000000000007941 */ /* 0x000fea0003800000 */
.L_x_91:
        /* <DEDUP_REMOVED lines=10> */
.L_x_94:
[----:B------:R-:W-:Y:S05]  /*57b0*/  BSYNC B0 ;  /* 0x0000000000007941 */ /* 0x000fea0003800000 */
.L_x_93:
        /* <DEDUP_REMOVED lines=10> */
.L_x_96:
[----:B------:R-:W-:Y:S05]  /*5860*/  BSYNC B0 ;  /* 0x0000000000007941 */ /* 0x000fea0003800000 */
.L_x_95:
        /* <DEDUP_REMOVED lines=10> */
.L_x_98:
[----:B------:R-:W-:Y:S05]  /*5910*/  BSYNC B0 ;  /* 0x0000000000007941 */ /* 0x000fea0003800000 */
.L_x_97:
        /* <DEDUP_REMOVED lines=10> */
.L_x_100:
[----:B------:R-:W-:Y:S05]  /*59c0*/  BSYNC B0 ;  /* 0x0000000000007941 */ /* 0x000fea0003800000 */
.L_x_99:
        /* <DEDUP_REMOVED lines=10> */
.L_x_102:
[----:B------:R-:W-:Y:S05]  /*5a70*/  BSYNC B0 ;  /* 0x0000000000007941 */ /* 0x000fea0003800000 */
.L_x_101:
        /* <DEDUP_REMOVED lines=10> */
.L_x_104:
[----:B------:R-:W-:Y:S05]  /*5b20*/  BSYNC B0 ;  /* 0x0000000000007941 */ /* 0x000fea0003800000 */
.L_x_103:
        /* <DEDUP_REMOVED lines=10> */
.L_x_106:
[----:B------:R-:W-:Y:S05]  /*5bd0*/  BSYNC B0 ;  /* 0x0000000000007941 */ /* 0x000fea0003800000 */
.L_x_105:
        /* <DEDUP_REMOVED lines=10> */
.L_x_108:
[----:B------:R-:W-:Y:S05]  /*5c80*/  BSYNC B0 ;  /* 0x0000000000007941 */ /* 0x000fea0003800000 */
.L_x_107:
        /* <DEDUP_REMOVED lines=10> */
.L_x_110:
[----:B------:R-:W-:Y:S05]  /*5d30*/  BSYNC B0 ;  /* 0x0000000000007941 */ /* 0x000fea0003800000 */
.L_x_109:
        /* <DEDUP_REMOVED lines=10> */
.L_x_112:
[----:B------:R-:W-:Y:S05]  /*5de0*/  BSYNC B0 ;  /* 0x0000000000007941 */ /* 0x000fea0003800000 */
.L_x_111:
        /* <DEDUP_REMOVED lines=10> */
.L_x_114:
[----:B------:R-:W-:Y:S05]  /*5e90*/  BSYNC B0 ;  /* 0x0000000000007941 */ /* 0x000fea0003800000 */
.L_x_113:
        /* <DEDUP_REMOVED lines=10> */
.L_x_116:
[----:B------:R-:W-:Y:S05]  /*5f40*/  BSYNC B0 ;  /* 0x0000000000007941 */ /* 0x000fea0003800000 */
.L_x_115:
        /* <DEDUP_REMOVED lines=10> */
.L_x_118:
[----:B------:R-:W-:Y:S05]  /*5ff0*/  BSYNC B0 ;  /* 0x0000000000007941 */ /* 0x000fea0003800000 */
.L_x_117:
        /* <DEDUP_REMOVED lines=10> */
.L_x_120:
[----:B------:R-:W-:Y:S05]  /*60a0*/  BSYNC B0 ;  /* 0x0000000000007941 */ /* 0x000fea0003800000 */
.L_x_119:
        /* <DEDUP_REMOVED lines=10> */
.L_x_122:
[----:B------:R-:W-:Y:S05]  /*6150*/  BSYNC B0 ;  /* 0x0000000000007941 */ /* 0x000fea0003800000 */
.L_x_121:
[----:B------:R-:W4:Y:S01]  /*6160*/  LDL.LU R18, [R1+0xcc] ;  /* 0x0000cc0001127983 */ /* 0x000f220000300800 */
[----:B--2--5:R-:W-:Y:S01]  /*6170*/  SHF.L.U32 R16, R15, 0x10, RZ ;  /* 0x000000100f107819 */ /* 0x024fe200000006ff */
[----:B------:R-:W-:Y:S01]  /*6180*/  BSSY B0, `(.L_x_123) ;  /* 0x0000008000007945 */ /* 0x000fe20003800000 */
[----:B------:R-:W-:-:S03]  /*6190*/  ISETP.GT.AND P3, PT, R0, 0x68, P0 ;  /* 0x000000680000780c */ /* 0x000fc60000764270 */
[----:B------:R-:W-:-:S04]  /*61a0*/  FMUL R16, R16, UR16 ;  /* 0x0000001010107c20 */ /* 0x000fc80008400000 */
[----:B----4-:R-:W-:-:S05]  /*61b0*/  FFMA R16, R18, UR13, R16 ;  /* 0x0000000d12107c23 */ /* 0x010fca0008000010 */
[----:B------:R-:W-:-:S05]  /*61c0*/  F2FP.BF16.F32.PACK_AB R16, RZ, R16 ;  /* 0x00000010ff10723e */ /* 0x000fca00000010ff */
[----:B------:R2:W-:Y:S01]  /*61d0*/  @P2 STG.E.U16 desc[UR14][R4.64+0xc2], R16 ;  /* 0x0000c21004002986 */ /* 0x0005e2000c10150e */
[----:B------:R-:W-:Y:S05]  /*61e0*/  @!P3 BRA `(.L_x_124) ;  /* 0x000000000004b947 */ /* 0x000fea0003800000 */
[----:B------:R4:W5:Y:S02]  /*61f0*/  LDG.E.LTC128B.U16 R15, desc[UR14][R8.64+0xd0] ;  /* 0x0000d00e080f7981 */ /* 0x000964000c1e1520 */
.L_x_124:
[----:B------:R-:W-:Y:S05]  /*6200*/  BSYNC B0 ;  /* 0x0000000000007941 */ /* 0x000fea0003800000 */
.L_x_123:
        /* <DEDUP_REMOVED lines=10> */
.L_x_126:
[----:B------:R-:W-:Y:S05]  /*62b0*/  BSYNC B0 ;  /* 0x0000000000007941 */ /* 0x000fea0003800000 */
.L_x_125:
        /* <DEDUP_REMOVED lines=10> */
.L_x_128:
[----:B------:R-:W-:Y:S05]  /*6360*/  BSYNC B0 ;  /* 0x0000000000007941 */ /* 0x000fea0003800000 */
.L_x_127:
        /* <DEDUP_REMOVED lines=10> */
.L_x_130:
[----:B------:R-:W-:Y:S05]  /*6410*/  BSYNC B0 ;  /* 0x0000000000007941 */ /* 0x000fea0003800000 */
.L_x_129:
        /* <DEDUP_REMOVED lines=10> */
.L_x_132:
[----:B------:R-:W-:Y:S05]  /*64c0*/  BSYNC B0 ;  /* 0x0000000000007941 */ /* 0x000fea0003800000 */
.L_x_131:
        /* <DEDUP_REMOVED lines=10> */
.L_x_134:
[----:B------:R-:W-:Y:S05]  /*6570*/  BSYNC B0 ;  /* 0x0000000000007941 */ /* 0x000fea0003800000 */
.L_x_133:
        /* <DEDUP_REMOVED lines=10> */
.L_x_136:
[----:B------:R-:W-:Y:S05]  /*6620*/  BSYNC B0 ;  /* 0x0000000000007941 */ /* 0x000fea0003800000 */
.L_x_135:
        /* <DEDUP_REMOVED lines=10> */
.L_x_138:
[----:B------:R-:W-:Y:S05]  /*66d0*/  BSYNC B0 ;  /* 0x0000000000007941 */ /* 0x000fea0003800000 */
.L_x_137:
        /* <DEDUP_REMOVED lines=10> */
.L_x_140:
[----:B------:R-:W-:Y:S05]  /*6780*/  BSYNC B0 ;  /* 0x0000000000007941 */ /* 0x000fea0003800000 */
.L_x_139:
        /* <DEDUP_REMOVED lines=10> */
.L_x_142:
[----:B------:R-:W-:Y:S05]  /*6830*/  BSYNC B0 ;  /* 0x0000000000007941 */ /* 0x000fea0003800000 */
.L_x_141:
[----:B-1-34-:R-:W3:Y:S01]  /*6840*/  LDL.LU R9, [R1+0xf4] ;  /* 0x0000f40001097983 */ /* 0x01aee20000300800 */
[----:B-----5:R-:W-:Y:S01]  /*6850*/  IMAD.U32 R8, R15, 0x10000, RZ ;  /* 0x000100000f087824 */ /* 0x020fe200078e00ff */
        /* <DEDUP_REMOVED lines=8> */
.L_x_144:
[----:B------:R-:W-:Y:S05]  /*68e0*/  BSYNC B0 ;  /* 0x0000000000007941 */ /* 0x000fea0003800000 */
.L_x_143:
[----:B------:R-:W4:Y:S01]  /*68f0*/  LDL.LU R9, [R1+0xf8] ;  /* 0x0000f80001097983 */ /* 0x000f220000300800 */
[----:B-1---5:R-:W-:Y:S01]  /*6900*/  IMAD.U32 R8, R15, 0x10000, RZ ;  /* 0x000100000f087824 */ /* 0x022fe200078e00ff */
[----:B------:R-:W-:Y:S01]  /*6910*/  ISETP.GT.AND P1, PT, R0, 0x79, P1 ;  /* 0x000000790000780c */ /* 0x000fe20000f24270 */
[----:B------:R-:W-:Y:S01]  /*6920*/  BSSY B0, `(.L_x_145) ;  /* 0x0000008000007945 */ /* 0x000fe20003800000 */
[----:B------:R-:W-:Y:S01]  /*6930*/  IADD3 R18, P0, R12, 0x40, RZ ;  /* 0x000000400c127810 */ /* 0x000fe20007f1e0ff */
[----:B------:R-:W-:-:S04]  /*6940*/  FMUL R8, R8, UR16 ;  /* 0x0000001008087c20 */ /* 0x000fc80008400000 */
[----:B----4-:R-:W-:-:S05]  /*6950*/  FFMA R8, R9, UR13, R8 ;  /* 0x0000000d09087c23 */ /* 0x010fca0008000008 */
[----:B------:R-:W-:-:S05]  /*6960*/  F2FP.BF16.F32.PACK_AB R8, RZ, R8 ;  /* 0x00000008ff08723e */ /* 0x000fca00000010ff */
[----:B------:R1:W-:Y:S01]  /*6970*/  @P2 STG.E.U16 desc[UR14][R4.64+0xf0], R8 ;  /* 0x0000f00804002986 */ /* 0x0003e2000c10150e */
[----:B------:R-:W-:Y:S05]  /*6980*/  @!P1 BRA `(.L_x_146) ;  /* 0x0000000000049947 */ /* 0x000fea0003800000 */
[----:B------:R4:W5:Y:S02]  /*6990*/  LDG.E.LTC128B.U16 R15, desc[UR14][R6.64+0xf2] ;  /* 0x0000f20e060f7981 */ /* 0x000964000c1e1520 */
.L_x_146:
[----:B------:R-:W-:Y:S05]  /*69a0*/  BSYNC B0 ;  /* 0x0000000000007941 */ /* 0x000fea0003800000 */
.L_x_145:
[----:B-1----:R-:W2:Y:S01]  /*69b0*/  LDL.LU R8, [R1+0xfc] ;  /* 0x0000fc0001087983 */ /* 0x002ea20000300800 */
[----:B0--345:R-:W-:Y:S01]  /*69c0*/  IMAD.U32 R6, R15, 0x10000, RZ ;  /* 0x000100000f067824 */ /* 0x039fe200078e00ff */
[----:B------:R-:W-:Y:S02]  /*69d0*/  IADD3.X R7, RZ, R13, RZ, P0, !PT ;  /* 0x0000000dff077210 */ /* 0x000fe400007fe4ff */
[----:B------:R-:W-:Y:S01]  /*69e0*/  ISETP.GT.AND P0, PT, R14, 0x40, PT ;  /* 0x000000400e00780c */ /* 0x000fe20003f04270 */
[----:B------:R-:W-:Y:S02]  /*69f0*/  FMUL R6, R6, UR16 ;  /* 0x0000001006067c20 */ /* 0x000fe40008400000 */
[----:B------:R-:W-:Y:S01]  /*6a00*/  IMAD R7, R7, UR20, RZ ;  /* 0x0000001407077c24 */ /* 0x000fe2000f8e02ff */
[----:B------:R-:W-:-:S03]  /*6a10*/  ISETP.GT.AND P3, PT, R0, RZ, P0 ;  /* 0x000000ff0000720c */ /* 0x000fc60000764270 */
[----:B------:R-:W-:Y:S02]  /*6a20*/  IMAD R19, R18, UR21, R7 ;  /* 0x0000001512137c24 */ /* 0x000fe4000f8e0207 */
[----:B--2---:R-:W-:Y:S01]  /*6a30*/  FFMA R6, R8, UR13, R6 ;  /* 0x0000000d08067c23 */ /* 0x004fe20008000006 */
[----:B------:R-:W-:-:S04]  /*6a40*/  IMAD.WIDE.U32 R8, R18, UR20, R10 ;  /* 0x0000001412087c25 */ /* 0x000fc8000f8e000a */
[----:B------:R-:W-:Y:S01]  /*6a50*/  F2FP.BF16.F32.PACK_AB R16, RZ, R6 ;  /* 0x00000006ff10723e */ /* 0x000fe200000010ff */
[----:B------:R-:W-:Y:S01]  /*6a60*/  IMAD.IADD R7, R9, 0x1, R19 ;  /* 0x0000000109077824 */ /* 0x000fe200078e0213 */
[----:B------:R-:W-:-:S03]  /*6a70*/  LEA R6, P2, R8, UR22, 0x1 ;  /* 0x0000001608067c11 */ /* 0x000fc6000f8408ff */
[----:B------:R0:W-:Y:S01]  /*6a80*/  @P1 STG.E.U16 desc[UR14][R4.64+0xf2], R16 ;  /* 0x0000f21004001986 */ /* 0x0001e2000c10150e */
[----:B------:R-:W-:-:S05]  /*6a90*/  LEA.HI.X R7, R8, UR23, R7, 0x1, P2 ;  /* 0x0000001708077c11 */ /* 0x000fca00090f0c07 */
[----:B------:R-:W2:Y:S01]  /*6aa0*/  @P3 LDG.E.LTC128B.U16 R15, desc[UR14][R6.64] ;  /* 0x0000000e060f3981 */ /* 0x000ea2000c1e1520 */
[----:B------:R-:W-:Y:S01]  /*6ab0*/  USHF.L.U32 UR6, UR18, 0x6, URZ ;  /* 0x0000000612067899 */ /* 0x000fe2000800063f */
[----:B------:R-:W-:Y:S01]  /*6ac0*/  ISETP.GT.AND P2, PT, R0, 0x1, P0 ;  /* 0x000000010000780c */ /* 0x000fe20000744270 */
[----:B------:R-:W-:Y:S01]  /*6ad0*/  USHF.L.U64.HI UR4, UR18, 0x6, UR19 ;  /* 0x0000000612047899 */ /* 0x000fe20008010213 */
[----:B------:R-:W-:Y:S01]  /*6ae0*/  BSSY B0, `(.L_x_147) ;  /* 0x000000c000007945 */ /* 0x000fe20003800000 */
[----:B------:R-:W-:Y:S02]  /*6af0*/  USHF.L.U32 UR7, UR6, 0x1, URZ ;  /* 0x0000000106077899 */ /* 0x000fe4000800063f */
[----:B------:R-:W-:Y:S01]  /*6b00*/  USHF.L.U64.HI UR4, UR6, 0x1, UR4 ;  /* 0x0000000106047899 */ /* 0x000fe20008010204 */
[----:B--2---:R-:W-:-:S04]  /*6b10*/  IMAD.U32 R8, R15, 0x10000, RZ ;  /* 0x000100000f087824 */ /* 0x004fc800078e00ff */
[----:B------:R-:W-:Y:S01]  /*6b20*/  FMUL R9, R8, UR16 ;  /* 0x0000001008097c20 */ /* 0x000fe20008400000 */
[----:B------:R-:W-:-:S03]  /*6b30*/  IADD3 R8, P1, R2, UR7, RZ ;  /* 0x0000000702087c10 */ /* 0x000fc6000ff3e0ff */
[----:B------:R-:W-:-:S05]  /*6b40*/  FFMA R9, R152, UR13, R9 ;  /* 0x0000000d98097c23 */ /* 0x000fca0008000009 */
[----:B0-----:R-:W-:Y:S02]  /*6b50*/  F2FP.BF16.F32.PACK_AB R5, RZ, R9 ;  /* 0x00000009ff05723e */ /* 0x001fe400000010ff */
[----:B------:R-:W-:-:S05]  /*6b60*/  IADD3.X R9, R3, UR4, RZ, P1, !PT ;  /* 0x0000000403097c10 */ /* 0x000fca0008ffe4ff */
[----:B------:R0:W-:Y:S01]  /*6b70*/  @P3 STG.E.U16 desc[UR14][R8.64], R5 ;  /* 0x0000000508003986 */ /* 0x0001e2000c10150e */
[----:B------:R-:W-:Y:S05]  /*6b80*/  @!P2 BRA `(.L_x_148) ;  /* 0x000000000004a947 */ /* 0x000fea0003800000 */
[----:B------:R1:W5:Y:S02]  /*6b90*/  LDG.E.LTC128B.U16 R15, desc[UR14][R6.64+0x2] ;  /* 0x0000020e060f7981 */ /* 0x000364000c1e1520 */
.L_x_148:
[----:B------:R-:W-:Y:S05]  /*6ba0*/  BSYNC B0 ;  /* 0x0000000000007941 */ /* 0x000fea0003800000 */
.L_x_147:
[----:B-----5:R-:W-:Y:S01]  /*6bb0*/  IMAD.U32 R16, R15, 0x10000, RZ ;  /* 0x000100000f107824 */ /* 0x020fe200078e00ff */
[----:B------:R-:W-:Y:S01]  /*6bc0*/  ISETP.GT.AND P1, PT, R14, 0x48, PT ;  /* 0x000000480e00780c */ /* 0x000fe20003f24270 */
[----:B0-----:R-:W-:Y:S01]  /*6bd0*/  IMAD.WIDE.U32 R4, R18, R17, UR10 ;  /* 0x0000000a12047e25 */ /* 0x001fe2000f8e0011 */
[----:B------:R-:W-:Y:S03]  /*6be0*/  BSSY B0, `(.L_x_149) ;  /* 0x000000c000007945 */ /* 0x000fe60003800000 */
[----:B------:R-:W-:Y:S01]  /*6bf0*/  FMUL R16, R16, UR16 ;  /* 0x0000001010107c20 */ /* 0x000fe20008400000 */
[----:B------:R-:W-:-:S03]  /*6c00*/  IADD3 R18, P3, R10, R4, RZ ;  /* 0x000000040a127210 */ /* 0x000fc60007f7e0ff */
[----:B------:R-:W-:Y:S01]  /*6c10*/  FFMA R16, R153, UR13, R16 ;  /* 0x0000000d99107c23 */ /* 0x000fe20008000010 */
[----:B------:R-:W-:-:S04]  /*6c20*/  IADD3.X R5, R11, R19, R5, P3, !PT ;  /* 0x000000130b057210 */ /* 0x000fc80001ffe405 */
[----:B------:R-:W-:Y:S02]  /*6c30*/  F2FP.BF16.F32.PACK_AB R16, RZ, R16 ;  /* 0x00000010ff10723e */ /* 0x000fe400000010ff */
[----:B------:R-:W-:Y:S02]  /*6c40*/  ISETP.GT.AND P3, PT, R0, RZ, P1 ;  /* 0x000000ff0000720c */ /* 0x000fe40000f64270 */
[C---:B------:R-:W-:Y:S01]  /*6c50*/  LEA R4, P4, R18.reuse, UR22, 0x1 ;  /* 0x0000001612047c11 */ /* 0x040fe2000f8808ff */
[----:B------:R0:W-:Y:S03]  /*6c60*/  @P2 STG.E.U16 desc[UR14][R8.64+0x2], R16 ;  /* 0x0000021008002986 */ /* 0x0001e6000c10150e */
[----:B------:R-:W-:-:S07]  /*6c70*/  LEA.HI.X R5, R18, UR23, R5, 0x1, P4 ;  /* 0x0000001712057c11 */ /* 0x000fce000a0f0c05 */
[----:B------:R-:W-:Y:S05]  /*6c80*/  @!P3 BRA `(.L_x_150) ;  /* 0x000000000004b947 */ /* 0x000fea0003800000 */
[----:B------:R2:W5:Y:S02]  /*6c90*/  LDG.E.LTC128B.U16 R15, desc[UR14][R4.64] ;  /* 0x0000000e040f7981 */ /* 0x000564000c1e1520 */
.L_x_150:
[----:B------:R-:W-:Y:S05]  /*6ca0*/  BSYNC B0 ;  /* 0x0000000000007941 */ /* 0x000fea0003800000 */
.L_x_149:
[----:B0----5:R-:W-:Y:S01]  /*6cb0*/  IMAD.U32 R16, R15, 0x10000, RZ ;  /* 0x000100000f107824 */ /* 0x021fe200078e00ff */
[----:B------:R-:W-:Y:S01]  /*6cc0*/  IADD3 R18, P4, R8, UR8, RZ ;  /* 0x0000000808127c10 */ /* 0x000fe2000ff9e0ff */
[----:B------:R-:W-:Y:S01]  /*6cd0*/  BSSY B0, `(.L_x_151) ;  /* 0x0000009000007945 */ /* 0x000fe20003800000 */
[----:B------:R-:W-:Y:S01]  /*6ce0*/  ISETP.GT.AND P2, PT, R0, 0x1, P1 ;  /* 0x000000010000780c */ /* 0x000fe20000f44270 */
[----:B------:R-:W-:-:S04]  /*6cf0*/  FMUL R19, R16, UR16 ;  /* 0x0000001010137c20 */ /* 0x000fc80008400000 */
[----:B------:R-:W-:-:S05]  /*6d00*/  FFMA R19, R154, UR13, R19 ;  /* 0x0000000d9a137c23 */ /* 0x000fca0008000013 */
[----:B------:R-:W-:Y:S02]  /*6d10*/  F2FP.BF16.F32.PACK_AB R16, RZ, R19 ;  /* 0x00000013ff10723e */ /* 0x000fe400000010ff */
[----:B------:R-:W-:-:S05]  /*6d20*/  IADD3.X R19, R9, UR5, RZ, P4, !PT ;  /* 0x0000000509137c10 */ /* 0x000fca000a7fe4ff */
[----:B------:R0:W-:Y:S01]  /*6d30*/  @P3 STG.E.U16 desc[UR14][R18.64], R16 ;  /* 0x0000001012003986 */ /* 0x0001e2000c10150e */
[----:B------:R-:W-:Y:S05]  /*6d40*/  @!P2 BRA `(.L_x_152) ;  /* 0x000000000004a947 */ /* 0x000fea0003800000 */
[----:B------:R3:W5:Y:S02]  /*6d50*/  LDG.E.LTC128B.U16 R15, desc[UR14][R4.64+0x2] ;  /* 0x0000020e040f7981 */ /* 0x000764000c1e1520 */
.L_x_152:
[----:B------:R-:W-:Y:S05]  /*6d60*/  BSYNC B0 ;  /* 0x0000000000007941 */ /* 0x000fea0003800000 */
.L_x_151:
[----:B0----5:R-:W-:Y:S01]  /*6d70*/  IMAD.U32 R16, R15, 0x10000, RZ ;  /* 0x000100000f107824 */ /* 0x021fe200078e00ff */
[----:B------:R-:W-:Y:S01]  /*6d80*/  ISETP.GT.AND P3, PT, R0, 0x8, P0 ;  /* 0x000000080000780c */ /* 0x000fe20000764270 */
[----:B------:R-:W-:Y:S02]  /*6d90*/  BSSY B0, `(.L_x_153) ;  /* 0x0000007000007945 */ /* 0x000fe40003800000 */
[----:B------:R-:W-:-:S04]  /*6da0*/  FMUL R16, R16, UR16 ;  /* 0x0000001010107c20 */ /* 0x000fc80008400000 */
[----:B------:R-:W-:-:S05]  /*6db0*/  FFMA R16, R155, UR13, R16 ;  /* 0x0000000d9b107c23 */ /* 0x000fca0008000010 */
[----:B------:R-:W-:-:S05]  /*6dc0*/  F2FP.BF16.F32.PACK_AB R16, RZ, R16 ;  /* 0x00000010ff10723e */ /* 0x000fca00000010ff */
[----:B------:R0:W-:Y:S01]  /*6dd0*/  @P2 STG.E.U16 desc[UR14][R18.64+0x2], R16 ;  /* 0x0000021012002986 */ /* 0x0001e2000c10150e */
[----:B------:R-:W-:Y:S05]  /*6de0*/  @!P3 BRA `(.L_x_154) ;  /* 0x000000000004b947 */ /* 0x000fea0003800000 */
[----:B------:R4:W5:Y:S02]  /*6df0*/  LDG.E.LTC128B.U16 R15, desc[UR14][R6.64+0x10] ;  /* 0x0000100e060f7981 */ /* 0x000964000c1e1520 */
.L_x_154:
[----:B------:R-:W-:Y:S05]  /*6e00*/  BSYNC B0 ;  /* 0x0000000000007941 */ /* 0x000fea0003800000 */
.L_x_153:
        /* <DEDUP_REMOVED lines=9> */
.L_x_156:
[----:B------:R-:W-:Y:S05]  /*6ea0*/  BSYNC B0 ;  /* 0x0000000000007941 */ /* 0x000fea0003800000 */
.L_x_155:
[----:B-----5:R-:W-:Y:S01]  /*6eb0*/  IMAD.U32 R16, R15, 0x10000, RZ ;  /* 0x000100000f107824 */ /* 0x020fe200078e00ff */
        /* <DEDUP_REMOVED lines=8> */
.L_x_158:
[----:B------:R-:W-:Y:S05]  /*6f40*/  BSYNC B0 ;  /* 0x0000000000007941 */ /* 0x000fea0003800000 */
.L_x_157:
[----:B0----5:R-:W-:Y:S01]  /*6f50*/  IMAD.U32 R16, R15, 0x10000, RZ ;  /* 0x000100000f107824 */ /* 0x021fe200078e00ff */
[----:B------:R-:W-:Y:S01]  /*6f60*/  ISETP.GT.AND P2, PT, R0, 0x9, P1 ;  /* 0x000000090000780c */ /* 0x000fe20000f44270 */
[----:B------:R-:W-:Y:S01]  /*6f70*/  IMAD.U32 R21, RZ, RZ, UR8 ;  /* 0x00000008ff157e24 */ /* 0x000fe2000f8e00ff */
[----:B------:R-:W-:Y:S01]  /*6f80*/  BSSY B0, `(.L_x_159) ;  /* 0x000000a000007945 */ /* 0x000fe20003800000 */
[----:B------:R-:W-:Y:S01]  /*6f90*/  FMUL R19, R16, UR16 ;  /* 0x0000001010137c20 */ /* 0x000fe20008400000 */
[----:B------:R-:W-:Y:S02]  /*6fa0*/  IMAD.U32 R23, RZ, RZ, UR5 ;  /* 0x00000005ff177e24 */ /* 0x000fe4000f8e00ff */
[----:B------:R-:W-:Y:S01]  /*6fb0*/  IADD3 R18, P4, P5, R21, UR7, R2 ;  /* 0x0000000715127c10 */ /* 0x000fe2000fd9e002 */
[----:B------:R-:W-:-:S05]  /*6fc0*/  FFMA R19, R158, UR13, R19 ;  /* 0x0000000d9e137c23 */ /* 0x000fca0008000013 */
[----:B------:R-:W-:Y:S02]  /*6fd0*/  F2FP.BF16.F32.PACK_AB R16, RZ, R19 ;  /* 0x00000013ff10723e */ /* 0x000fe400000010ff */
[----:B------:R-:W-:-:S05]  /*6fe0*/  IADD3.X R19, R23, UR4, R3, P4, P5 ;  /* 0x0000000417137c10 */ /* 0x000fca000a7ea403 */
[----:B------:R0:W-:Y:S01]  /*6ff0*/  @P3 STG.E.U16 desc[UR14][R18.64+0x10], R16 ;  /* 0x0000101012003986 */ /* 0x0001e2000c10150e */
[----:B------:R-:W-:Y:S05]  /*7000*/  @!P2 BRA `(.L_x_160) ;  /* 0x000000000004a947 */ /* 0x000fea0003800000 */
[----:B------:R0:W5:Y:S02]  /*7010*/  LDG.E.LTC128B.U16 R15, desc[UR14][R4.64+0x12] ;  /* 0x0000120e040f7981 */ /* 0x000164000c1e1520 */
.L_x_160:
[----:B------:R-:W-:Y:S05]  /*7020*/  BSYNC B0 ;  /* 0x0000000000007941 */ /* 0x000fea0003800000 */
.L_x_159:
        /* <DEDUP_REMOVED lines=9> */
.L_x_162:
[----:B------:R-:W-:Y:S05]  /*70c0*/  BSYNC B0 ;  /* 0x0000000000007941 */ /* 0x000fea0003800000 */
.L_x_161:
        /* <DEDUP_REMOVED lines=9> */
.L_x_164:
[----:B------:R-:W-:Y:S05]  /*7160*/  BSYNC B0 ;  /* 0x0000000000007941 */ /* 0x000fea0003800000 */
.L_x_163:
[----:B-----5:R-:W-:Y:S01]  /*7170*/  SHF.L.U32 R16, R15, 0x10, RZ ;  /* 0x000000100f107819 */ /* 0x020fe200000006ff */
[----:B------:R-:W-:Y:S01]  /*7180*/  BSSY B0, `(.L_x_165) ;  /* 0x0000008000007945 */ /* 0x000fe20003800000 */
[----:B------:R-:W-:-:S03]  /*7190*/  ISETP.GT.AND P3, PT, R0, 0x10, P1 ;  /* 0x000000100000780c */ /* 0x000fc60000f64270 */
[----:B------:R-:W-:-:S04]  /*71a0*/  FMUL R16, R16, UR16 ;  /* 0x0000001010107c20 */ /* 0x000fc80008400000 */
[----:B------:R-:W-:-:S05]  /*71b0*/  FFMA R16, R161, UR13, R16 ;  /* 0x0000000da1107c23 */ /* 0x000fca0008000010 */
[----:B------:R-:W-:-:S05]  /*71c0*/  F2FP.BF16.F32.PACK_AB R16, RZ, R16 ;  /* 0x00000010ff10723e */ /* 0x000fca00000010ff */
[----:B------:R0:W-:Y:S01]  /*71d0*/  @P2 STG.E.U16 desc[UR14][R8.64+0x22], R16 ;  /* 0x0000221008002986 */ /* 0x0001e2000c10150e */
[----:B------:R-:W-:Y:S05]  /*71e0*/  @!P3 BRA `(.L_x_166) ;  /* 0x000000000004b947 */ /* 0x000fea0003800000 */
[----:B------:R0:W5:Y:S02]  /*71f0*/  LDG.E.LTC128B.U16 R15, desc[UR14][R4.64+0x20] ;  /* 0x0000200e040f7981 */ /* 0x000164000c1e1520 */
.L_x_166:
[----:B------:R-:W-:Y:S05]  /*7200*/  BSYNC B0 ;  /* 0x0000000000007941 */ /* 0x000fea0003800000 */
.L_x_165:
        /* <DEDUP_REMOVED lines=9> */
.L_x_168:
[----:B------:R-:W-:Y:S05]  /*72a0*/  BSYNC B0 ;  /* 0x0000000000007941 */ /* 0x000fea0003800000 */
.L_x_167:
        /* <DEDUP_REMOVED lines=9> */
.L_x_170:
[----:B------:R-:W-:Y:S05]  /*7340*/  BSYNC B0 ;  /* 0x0000000000007941 */ /* 0x000fea0003800000 */
.L_x_169:
        /* <DEDUP_REMOVED lines=9> */
.L_x_172:
[----:B------:R-:W-:Y:S05]  /*73e0*/  BSYNC B0 ;  /* 0x0000000000007941 */ /* 0x000fea0003800000 */
.L_x_171:
        /* <DEDUP_REMOVED lines=9> */
.L_x_174:
[----:B------:R-:W-:Y:S05]  /*7480*/  BSYNC B0 ;  /* 0x0000000000007941 */ /* 0x000fea0003800000 */
.L_x_173:
        /* <DEDUP_REMOVED lines=9> */
.L_x_176:
[----:B------:R-:W-:Y:S05]  /*7520*/  BSYNC B0 ;  /* 0x0000000000007941 */ /* 0x000fea0003800000 */
.L_x_175:
        /* <DEDUP_REMOVED lines=9> */
.L_x_178:
[----:B------:R-:W-:Y:S05]  /*75c0*/  BSYNC B0 ;  /* 0x0000000000007941 */ /* 0x000fea0003800000 */
.L_x_177:
        /* <DEDUP_REMOVED lines=9> */
.L_x_180:
[----:B------:R-:W-:Y:S05]  /*7660*/  BSYNC B0 ;  /* 0x0000000000007941 */ /* 0x000fea0003800000 */
.L_x_179:
        /* <DEDUP_REMOVED lines=9> */
.L_x_182:
[----:B------:R-:W-:Y:S05]  /*7700*/  BSYNC B0 ;  /* 0x0000000000007941 */ /* 0x000fea0003800000 */
.L_x_181:
        /* <DEDUP_REMOVED lines=9> */
.L_x_184:
[----:B------:R-:W-:Y:S05]  /*77a0*/  BSYNC B0 ;  /* 0x0000000000007941 */ /* 0x000fea0003800000 */
.L_x_183:
        /* <DEDUP_REMOVED lines=9> */
.L_x_186:
[----:B------:R-:W-:Y:S05]  /*7840*/  BSYNC B0 ;  /* 0x0000000000007941 */ /* 0x000fea0003800000 */
.L_x_185:
        /* <DEDUP_REMOVED lines=9> */
.L_x_188:
[----:B------:R-:W-:Y:S05]  /*78e0*/  BSYNC B0 ;  /* 0x0000000000007941 */ /* 0x000fea0003800000 */
.L_x_187:
        /* <DEDUP_REMOVED lines=9> */
.L_x_190:
[----:B------:R-:W-:Y:S05]  /*7980*/  BSYNC B0 ;  /* 0x0000000000007941 */ /* 0x000fea0003800000 */
.L_x_189:
[----:B0----5:R-:W-:Y:S01]  /*7990*/  SHF.L.U32 R16, R15, 0x10, RZ ;  /* 0x000000100f107819 */ /* 0x021fe200000006ff */
        /* <DEDUP_REMOVED lines=8> */
.L_x_192:
[----:B------:R-:W-:Y:S05]  /*7a20*/  BSYNC B0 ;  /* 0x0000000000007941 */ /* 0x000fea0003800000 */
.L_x_191:
        /* <DEDUP_REMOVED lines=9> */
.L_x_194:
[----:B------:R-:W-:Y:S05]  /*7ac0*/  BSYNC B0 ;  /* 0x0000000000007941 */ /* 0x000fea0003800000 */
.L_x_193:
        /* <DEDUP_REMOVED lines=9> */
.L_x_196:
[----:B------:R-:W-:Y:S05]  /*7b60*/  BSYNC B0 ;  /* 0x0000000000007941 */ /* 0x000fea0003800000 */
.L_x_195:
        /* <DEDUP_REMOVED lines=9> */
.L_x_198:
[----:B------:R-:W-:Y:S05]  /*7c00*/  BSYNC B0 ;  /* 0x0000000000007941 */ /* 0x000fea0003800000 */
.L_x_197:
        /* <DEDUP_REMOVED lines=9> */
.L_x_200:
[----:B------:R-:W-:Y:S05]  /*7ca0*/  BSYNC B0 ;  /* 0x0000000000007941 */ /* 0x000fea0003800000 */
.L_x_199:
        /* <DEDUP_REMOVED lines=9> */
.L_x_202:
[----:B------:R-:W-:Y:S05]  /*7d40*/  BSYNC B0 ;  /* 0x0000000000007941 */ /* 0x000fea0003800000 */
.L_x_201:
        /* <DEDUP_REMOVED lines=9> */
.L_x_204:
[----:B------:R-:W-:Y:S05]  /*7de0*/  BSYNC B0 ;  /* 0x0000000000007941 */ /* 0x000fea0003800000 */
.L_x_203:
        /* <DEDUP_REMOVED lines=9> */
.L_x_206:
[----:B------:R-:W-:Y:S05]  /*7e80*/  BSYNC B0 ;  /* 0x0000000000007941 */ /* 0x000fea0003800000 */
.L_x_205:
        /* <DEDUP_REMOVED lines=9> */
.L_x_208:
[----:B------:R-:W-:Y:S05]  /*7f20*/  BSYNC B0 ;  /* 0x0000000000007941 */ /* 0x000fea0003800000 */
.L_x_207:
        /* <DEDUP_REMOVED lines=9> */
.L_x_210:
[----:B------:R-:W-:Y:S05]  /*7fc0*/  BSYNC B0 ;  /* 0x0000000000007941 */ /* 0x000fea0003800000 */
.L_x_209:
        /* <DEDUP_REMOVED lines=9> */
.L_x_212:
[----:B------:R-:W-:Y:S05]  /*8060*/  BSYNC B0 ;  /* 0x0000000000007941 */ /* 0x000fea0003800000 */
.L_x_211:
        /* <DEDUP_REMOVED lines=9> */
.L_x_214:
[----:B------:R-:W-:Y:S05]  /*8100*/  BSYNC B0 ;  /* 0x0000000000007941 */ /* 0x000fea0003800000 */
.L_x_213:
        /* <DEDUP_REMOVED lines=9> */
.L_x_216:
[----:B------:R-:W-:Y:S05]  /*81a0*/  BSYNC B0 ;  /* 0x0000000000007941 */ /* 0x000fea0003800000 */
.L_x_215:
        /* <DEDUP_REMOVED lines=9> */
.L_x_218:
[----:B------:R-:W-:Y:S05]  /*8240*/  BSYNC B0 ;  /* 0x0000000000007941 */ /* 0x000fea0003800000 */
.L_x_217:
        /* <DEDUP_REMOVED lines=9> */
.L_x_220:
[----:B------:R-:W-:Y:S05]  /*82e0*/  BSYNC B0 ;  /* 0x0000000000007941 */ /* 0x000fea0003800000 */
.L_x_219:
        /* <DEDUP_REMOVED lines=9> */
.L_x_222:
[----:B------:R-:W-:Y:S05]  /*8380*/  BSYNC B0 ;  /* 0x0000000000007941 */ /* 0x000fea0003800000 */
.L_x_221:
        /* <DEDUP_REMOVED lines=9> */
.L_x_224:
[----:B------:R-:W-:Y:S05]  /*8420*/  BSYNC B0 ;  /* 0x0000000000007941 */ /* 0x000fea0003800000 */
.L_x_223:
        /* <DEDUP_REMOVED lines=9> */
.L_x_226:
[----:B------:R-:W-:Y:S05]  /*84c0*/  BSYNC B0 ;  /* 0x0000000000007941 */ /* 0x000fea0003800000 */
.L_x_225:
        /* <DEDUP_REMOVED lines=9> */
.L_x_228:
[----:B------:R-:W-:Y:S05]  /*8560*/  BSYNC B0 ;  /* 0x0000000000007941 */ /* 0x000fea0003800000 */
.L_x_227:
        /* <DEDUP_REMOVED lines=9> */
.L_x_230:
[----:B------:R-:W-:Y:S05]  /*8600*/  BSYNC B0 ;  /* 0x0000000000007941 */ /* 0x000fea0003800000 */
.L_x_229:
        /* <DEDUP_REMOVED lines=9> */
.L_x_232:
[----:B------:R-:W-:Y:S05]  /*86a0*/  BSYNC B0 ;  /* 0x0000000000007941 */ /* 0x000fea0003800000 */
.L_x_231:
        /* <DEDUP_REMOVED lines=9> */
.L_x_234:
[----:B------:R-:W-:Y:S05]  /*8740*/  BSYNC B0 ;  /* 0x0000000000007941 */ /* 0x000fea0003800000 */
.L_x_233:
        /* <DEDUP_REMOVED lines=9> */
.L_x_236:
[----:B------:R-:W-:Y:S05]  /*87e0*/  BSYNC B0 ;  /* 0x0000000000007941 */ /* 0x000fea0003800000 */
.L_x_235:
        /* <DEDUP_REMOVED lines=9> */
.L_x_238:
[----:B------:R-:W-:Y:S05]  /*8880*/  BSYNC B0 ;  /* 0x0000000000007941 */ /* 0x000fea0003800000 */
.L_x_237:
        /* <DEDUP_REMOVED lines=9> */
.L_x_240:
[----:B------:R-:W-:Y:S05]  /*8920*/  BSYNC B0 ;  /* 0x0000000000007941 */ /* 0x000fea0003800000 */
.L_x_239:
        /* <DEDUP_REMOVED lines=9> */
.L_x_242:
[----:B------:R-:W-:Y:S05]  /*89c0*/  BSYNC B0 ;  /* 0x0000000000007941 */ /* 0x000fea0003800000 */
.L_x_241:
        /* <DEDUP_REMOVED lines=9> */
.L_x_244:
[----:B------:R-:W-:Y:S05]  /*8a60*/  BSYNC B0 ;  /* 0x0000000000007941 */ /* 0x000fea0003800000 */
.L_x_243:
        /* <DEDUP_REMOVED lines=9> */
.L_x_246:
[----:B------:R-:W-:Y:S05]  /*8b00*/  BSYNC B0 ;  /* 0x0000000000007941 */ /* 0x000fea0003800000 */
.L_x_245:
        /* <DEDUP_REMOVED lines=9> */
.L_x_248:
[----:B------:R-:W-:Y:S05]  /*8ba0*/  BSYNC B0 ;  /* 0x0000000000007941 */ /* 0x000fea0003800000 */
.L_x_247:
        /* <DEDUP_REMOVED lines=9> */
.L_x_250:
[----:B------:R-:W-:Y:S05]  /*8c40*/  BSYNC B0 ;  /* 0x0000000000007941 */ /* 0x000fea0003800000 */
.L_x_249:
        /* <DEDUP_REMOVED lines=9> */
.L_x_252:
[----:B------:R-:W-:Y:S05]  /*8ce0*/  BSYNC B0 ;  /* 0x0000000000007941 */ /* 0x000fea0003800000 */
.L_x_251:
        /* <DEDUP_REMOVED lines=9> */
.L_x_254:
[----:B------:R-:W-:Y:S05]  /*8d80*/  BSYNC B0 ;  /* 0x0000000000007941 */ /* 0x000fea0003800000 */
.L_x_253:
        /* <DEDUP_REMOVED lines=9> */
.L_x_256:
[----:B------:R-:W-:Y:S05]  /*8e20*/  BSYNC B0 ;  /* 0x0000000000007941 */ /* 0x000fea0003800000 */
.L_x_255:
        /* <DEDUP_REMOVED lines=9> */
.L_x_258:
[----:B------:R-:W-:Y:S05]  /*8ec0*/  BSYNC B0 ;  /* 0x0000000000007941 */ /* 0x000fea0003800000 */
.L_x_257:
        /* <DEDUP_REMOVED lines=9> */
.L_x_260:
[----:B------:R-:W-:Y:S05]  /*8f60*/  BSYNC B0 ;  /* 0x0000000000007941 */ /* 0x000fea0003800000 */
.L_x_259:
        /* <DEDUP_REMOVED lines=9> */
.L_x_262:
[----:B------:R-:W-:Y:S05]  /*9000*/  BSYNC B0 ;  /* 0x0000000000007941 */ /* 0x000fea0003800000 */
.L_x_261:
        /* <DEDUP_REMOVED lines=9> */
.L_x_264:
[----:B------:R-:W-:Y:S05]  /*90a0*/  BSYNC B0 ;  /* 0x0000000000007941 */ /* 0x000fea0003800000 */
.L_x_263:
        /* <DEDUP_REMOVED lines=9> */
.L_x_266:
[----:B------:R-:W-:Y:S05]  /*9140*/  BSYNC B0 ;  /* 0x0000000000007941 */ /* 0x000fea0003800000 */
.L_x_265:
        /* <DEDUP_REMOVED lines=9> */
.L_x_268:
[----:B------:R-:W-:Y:S05]  /*91e0*/  BSYNC B0 ;  /* 0x0000000000007941 */ /* 0x000fea0003800000 */
.L_x_267:
[----:B01--45:R-:W-:Y:S01]  /*91f0*/  SHF.L.U32 R6, R15, 0x10, RZ ;  /* 0x000000100f067819 */ /* 0x033fe200000006ff */
        /* <DEDUP_REMOVED lines=8> */
.L_x_270:
[----:B------:R-:W-:Y:S05]  /*9280*/  BSYNC B0 ;  /* 0x0000000000007941 */ /* 0x000fea0003800000 */
.L_x_269:
[----:B0----5:R-:W-:Y:S01]  /*9290*/  IMAD.U32 R6, R15, 0x10000, RZ ;  /* 0x000100000f067824 */ /* 0x021fe200078e00ff */
[----:B------:R-:W-:Y:S01]  /*92a0*/  ISETP.GT.AND P1, PT, R0, 0x79, P1 ;  /* 0x000000790000780c */ /* 0x000fe20000f24270 */
[----:B------:R-:W-:Y:S01]  /*92b0*/  BSSY B0, `(.L_x_271) ;  /* 0x000000b000007945 */ /* 0x000fe20003800000 */
[----:B------:R-:W-:Y:S01]  /*92c0*/  IADD3 R20, P0, R12, 0x80, RZ ;  /* 0x000000800c147810 */ /* 0x000fe20007f1e0ff */
[----:B------:R-:W-:Y:S01]  /*92d0*/  FMUL R7, R6, UR16 ;  /* 0x0000001006077c20 */ /* 0x000fe20008400000 */
[----:B------:R-:W-:-:S03]  /*92e0*/  @P2 IMAD.MOV.U32 R6, RZ, RZ, R18 ;  /* 0x000000ffff062224 */ /* 0x000fc600078e0012 */
[----:B------:R-:W-:-:S05]  /*92f0*/  FFMA R7, R214, UR13, R7 ;  /* 0x0000000dd6077c23 */ /* 0x000fca0008000007 */
[----:B------:R-:W-:-:S04]  /*9300*/  F2FP.BF16.F32.PACK_AB R7, RZ, R7 ;  /* 0x00000007ff07723e */ /* 0x000fc800000010ff */
[----:B------:R-:W-:Y:S01]  /*9310*/  PRMT R8, R7, 0x7610, R8 ;  /* 0x0000761007087816 */ /* 0x000fe20000000008 */
[----:B------:R-:W-:-:S05]  /*9320*/  @P2 IMAD.MOV.U32 R7, RZ, RZ, R19 ;  /* 0x000000ffff072224 */ /* 0x000fca00078e0013 */
[----:B------:R0:W-:Y:S01]  /*9330*/  @P2 STG.E.U16 desc[UR14][R6.64+0xf0], R8 ;  /* 0x0000f00806002986 */ /* 0x0001e2000c10150e */
[----:B------:R-:W-:Y:S05]  /*9340*/  @!P1 BRA `(.L_x_272) ;  /* 0x0000000000049947 */ /* 0x000fea0003800000 */
[----:B------:R4:W5:Y:S02]  /*9350*/  LDG.E.LTC128B.U16 R15, desc[UR14][R4.64+0xf2] ;  /* 0x0000f20e040f7981 */ /* 0x000964000c1e1520 */
.L_x_272:
[----:B------:R-:W-:Y:S05]  /*9360*/  BSYNC B0 ;  /* 0x0000000000007941 */ /* 0x000fea0003800000 */
.L_x_271:
[----:B-12345:R-:W-:Y:S02]  /*9370*/  IMAD.U32 R4, R15, 0x10000, RZ ;  /* 0x000100000f047824 */ /* 0x03efe400078e00ff */
[----:B------:R-:W-:Y:S01]  /*9380*/  IMAD.X R5, RZ, RZ, R13, P0 ;  /* 0x000000ffff057224 */ /* 0x000fe200000e060d */
[----:B------:R-:W-:Y:S01]  /*9390*/  ISETP.GT.AND P0, PT, R14, 0x80, PT ;  /* 0x000000800e00780c */ /* 0x000fe20003f04270 */
[----:B------:R-:W-:Y:S01]  /*93a0*/  FMUL R4, R4, UR16 ;  /* 0x0000001004047c20 */ /* 0x000fe20008400000 */
[----:B0-----:R-:W-:Y:S02]  /*93b0*/  IMAD.WIDE.U32 R6, R20, UR20, R10 ;  /* 0x0000001414067c25 */ /* 0x001fe4000f8e000a */
[----:B------:R-:W-:Y:S02]  /*93c0*/  ISETP.GT.AND P3, PT, R0, RZ, P0 ;  /* 0x000000ff0000720c */ /* 0x000fe40000764270 */
[----:B------:R-:W-:Y:S01]  /*93d0*/  FFMA R4, R215, UR13, R4 ;  /* 0x0000000dd7047c23 */ /* 0x000fe20008000004 */
[----:B------:R-:W-:-:S04]  /*93e0*/  IMAD R5, R5, UR20, RZ ;  /* 0x0000001405057c24 */ /* 0x000fc8000f8e02ff */
[----:B------:R-:W-:Y:S01]  /*93f0*/  IMAD R21, R20, UR21, R5 ;  /* 0x0000001514157c24 */ /* 0x000fe2000f8e0205 */
[----:B------:R-:W-:Y:S02]  /*9400*/  F2FP.BF16.F32.PACK_AB R8, RZ, R4 ;  /* 0x00000004ff08723e */ /* 0x000fe400000010ff */
[----:B------:R-:W-:Y:S01]  /*9410*/  LEA R4, P2, R6, UR22, 0x1 ;  /* 0x0000001606047c11 */ /* 0x000fe2000f8408ff */
[----:B------:R-:W-:Y:S01]  /*9420*/  IMAD.IADD R5, R7, 0x1, R21 ;  /* 0x0000000107057824 */ /* 0x000fe200078e0215 */
[----:B------:R-:W-:-:S04]  /*9430*/  PRMT R9, R8, 0x7610, R9 ;  /* 0x0000761008097816 */ /* 0x000fc80000000009 */
[----:B------:R-:W-:Y:S01]  /*9440*/  LEA.HI.X R5, R6, UR23, R5, 0x1, P2 ;  /* 0x0000001706057c11 */ /* 0x000fe200090f0c05 */
[----:B------:R0:W-:Y:S04]  /*9450*/  @P1 STG.E.U16 desc[UR14][R18.64+0xf2], R9 ;  /* 0x0000f20912001986 */ /* 0x0001e8000c10150e */
[----:B------:R-:W2:Y:S01]  /*9460*/  @P3 LDG.E.LTC128B.U16 R15, desc[UR14][R4.64] ;  /* 0x0000000e040f3981 */ /* 0x000ea2000c1e1520 */
[----:B------:R-:W-:Y:S01]  /*9470*/  USHF.L.U32 UR4, UR18, 0x8, URZ ;  /* 0x0000000812047899 */ /* 0x000fe2000800063f */
[----:B------:R-:W-:Y:S01]  /*9480*/  ISETP.GT.AND P2, PT, R0, 0x1, P0 ;  /* 0x000000010000780c */ /* 0x000fe20000744270 */
[----:B------:R-:W-:Y:S01]  /*9490*/  USHF.L.U64.HI UR6, UR18, 0x8, UR19 ;  /* 0x0000000812067899 */ /* 0x000fe20008010213 */
[----:B------:R-:W-:Y:S03]  /*94a0*/  BSSY B0, `(.L_x_273) ;  /* 0x000000a000007945 */ /* 0x000fe60003800000 */
[----:B------:R-:W-:-:S04]  /*94b0*/  IADD3 R8, P1, R2, UR4, RZ ;  /* 0x0000000402087c10 */ /* 0x000fc8000ff3e0ff */
[----:B0-----:R-:W-:Y:S01]  /*94c0*/  IADD3.X R9, R3, UR6, RZ, P1, !PT ;  /* 0x0000000603097c10 */ /* 0x001fe20008ffe4ff */
[----:B--2---:R-:W-:-:S04]  /*94d0*/  IMAD.U32 R6, R15, 0x10000, RZ ;  /* 0x000100000f067824 */ /* 0x004fc800078e00ff */
[----:B------:R-:W-:-:S04]  /*94e0*/  FMUL R7, R6, UR16 ;  /* 0x0000001006077c20 */ /* 0x000fc80008400000 */
[----:B------:R-:W-:-:S05]  /*94f0*/  FFMA R7, R88, UR13, R7 ;  /* 0x0000000d58077c23 */ /* 0x000fca0008000007 */
[----:B------:R-:W-:-:S05]  /*9500*/  F2FP.BF16.F32.PACK_AB R7, RZ, R7 ;  /* 0x00000007ff07723e */ /* 0x000fca00000010ff */
[----:B------:R0:W-:Y:S01]  /*9510*/  @P3 STG.E.U16 desc[UR14][R8.64], R7 ;  /* 0x0000000708003986 */ /* 0x0001e2000c10150e */
[----:B------:R-:W-:Y:S05]  /*9520*/  @!P2 BRA `(.L_x_274) ;  /* 0x000000000004a947 */ /* 0x000fea0003800000 */
[----:B------:R1:W5:Y:S02]  /*9530*/  LDG.E.LTC128B.U16 R15, desc[UR14][R4.64+0x2] ;  /* 0x0000020e040f7981 */ /* 0x000364000c1e1520 */
.L_x_274:
[----:B------:R-:W-:Y:S05]  /*9540*/  BSYNC B0 ;  /* 0x0000000000007941 */ /* 0x000fea0003800000 */
.L_x_273:
        /* <DEDUP_REMOVED lines=15> */
.L_x_276:
[----:B------:R-:W-:Y:S05]  /*9640*/  BSYNC B0 ;  /* 0x0000000000007941 */ /* 0x000fea0003800000 */
.L_x_275:
        /* <DEDUP_REMOVED lines=11> */
.L_x_278:
[----:B------:R-:W-:Y:S05]  /*9700*/  BSYNC B0 ;  /* 0x0000000000007941 */ /* 0x000fea0003800000 */
.L_x_277:
        /* <DEDUP_REMOVED lines=9> */
.L_x_280:
[----:B------:R-:W-:Y:S05]  /*97a0*/  BSYNC B0 ;  /* 0x0000000000007941 */ /* 0x000fea0003800000 */
.L_x_279:
        /* <DEDUP_REMOVED lines=9> */
.L_x_282:
[----:B------:R-:W-:Y:S05]  /*9840*/  BSYNC B0 ;  /* 0x0000000000007941 */ /* 0x000fea0003800000 */
.L_x_281:
        /* <DEDUP_REMOVED lines=9> */
.L_x_284:
[----:B------:R-:W-:Y:S05]  /*98e0*/  BSYNC B0 ;  /* 0x0000000000007941 */ /* 0x000fea0003800000 */
.L_x_283:
[----:B0----5:R-:W-:Y:S01]  /*98f0*/  SHF.L.U32 R16, R15, 0x10, RZ ;  /* 0x000000100f107819 */ /* 0x021fe200000006ff */
[----:B------:R-:W-:Y:S01]  /*9900*/  IMAD.U32 R21, RZ, RZ, UR4 ;  /* 0x00000004ff157e24 */ /* 0x000fe2000f8e00ff */
[----:B------:R-:W-:Y:S01]  /*9910*/  ISETP.GT.AND P2, PT, R0, 0x9, P1 ;  /* 0x000000090000780c */ /* 0x000fe20000f44270 */
[----:B------:R-:W-:Y:S01]  /*9920*/  IMAD.U32 R23, RZ, RZ, UR6 ;  /* 0x00000006ff177e24 */ /* 0x000fe2000f8e00ff */
[----:B------:R-:W-:Y:S01]  /*9930*/  BSSY B0, `(.L_x_285) ;  /* 0x0000009000007945 */ /* 0x000fe20003800000 */
[----:B------:R-:W-:Y:S01]  /*9940*/  FMUL R19, R16, UR16 ;  /* 0x0000001010137c20 */ /* 0x000fe20008400000 */
[----:B------:R-:W-:-:S03]  /*9950*/  IADD3 R18, P4, P5, R2, UR8, R21 ;  /* 0x0000000802127c10 */ /* 0x000fc6000fd9e015 */
[----:B------:R-:W-:-:S05]  /*9960*/  FFMA R19, R94, UR13, R19 ;  /* 0x0000000d5e137c23 */ /* 0x000fca0008000013 */
[----:B------:R-:W-:Y:S02]  /*9970*/  F2FP.BF16.F32.PACK_AB R16, RZ, R19 ;  /* 0x00000013ff10723e */ /* 0x000fe400000010ff */
[----:B------:R-:W-:-:S05]  /*9980*/  IADD3.X R19, R3, UR5, R23, P4, P5 ;  /* 0x0000000503137c10 */ /* 0x000fca000a7ea417 */
[----:B------:R0:W-:Y:S01]  /*9990*/  @P3 STG.E.U16 desc[UR14][R18.64+0x10], R16 ;  /* 0x0000101012003986 */ /* 0x0001e2000c10150e */
[----:B------:R-:W-:Y:S05]  /*99a0*/  @!P2 BRA `(.L_x_286) ;  /* 0x000000000004a947 */ /* 0x000fea0003800000 */
[----:B------:R0:W5:Y:S02]  /*99b0*/  LDG.E.LTC128B.U16 R15, desc[UR14][R6.64+0x12] ;  /* 0x0000120e060f7981 */ /* 0x000164000c1e1520 */
.L_x_286:
[----:B------:R-:W-:Y:S05]  /*99c0*/  BSYNC B0 ;  /* 0x0000000000007941 */ /* 0x000fea0003800000 */
.L_x_285:
        /* <DEDUP_REMOVED lines=9> */
.L_x_288:
[----:B------:R-:W-:Y:S05]  /*9a60*/  BSYNC B0 ;  /* 0x0000000000007941 */ /* 0x000fea0003800000 */
.L_x_287:
        /* <DEDUP_REMOVED lines=9> */
.L_x_290:
[----:B------:R-:W-:Y:S05]  /*9b00*/  BSYNC B0 ;  /* 0x0000000000007941 */ /* 0x000fea0003800000 */
.L_x_289:
        /* <DEDUP_REMOVED lines=9> */
.L_x_292:
[----:B------:R-:W-:Y:S05]  /*9ba0*/  BSYNC B0 ;  /* 0x0000000000007941 */ /* 0x000fea0003800000 */
.L_x_291:
        /* <DEDUP_REMOVED lines=9> */
.L_x_294:
[----:B------:R-:W-:Y:S05]  /*9c40*/  BSYNC B0 ;  /* 0x0000000000007941 */ /* 0x000fea0003800000 */
.L_x_293:
        /* <DEDUP_REMOVED lines=9> */
.L_x_296:
[----:B------:R-:W-:Y:S05]  /*9ce0*/  BSYNC B0 ;  /* 0x0000000000007941 */ /* 0x000fea0003800000 */
.L_x_295:
        /* <DEDUP_REMOVED lines=9> */
.L_x_298:
[----:B------:R-:W-:Y:S05]  /*9d80*/  BSYNC B0 ;  /* 0x0000000000007941 */ /* 0x000fea0003800000 */
.L_x_297:
        /* <DEDUP_REMOVED lines=9> */
.L_x_300:
[----:B------:R-:W-:Y:S05]  /*9e20*/  BSYNC B0 ;  /* 0x0000000000007941 */ /* 0x000fea0003800000 */
.L_x_299:
        /* <DEDUP_REMOVED lines=9> */
.L_x_302:
[----:B------:R-:W-:Y:S05]  /*9ec0*/  BSYNC B0 ;  /* 0x0000000000007941 */ /* 0x000fea0003800000 */
.L_x_301:
        /* <DEDUP_REMOVED lines=9> */
.L_x_304:
[----:B------:R-:W-:Y:S05]  /*9f60*/  BSYNC B0 ;  /* 0x0000000000007941 */ /* 0x000fea0003800000 */
.L_x_303:
        /* <DEDUP_REMOVED lines=9> */
.L_x_306:
[----:B------:R-:W-:Y:S05]  /*a000*/  BSYNC B0 ;  /* 0x0000000000007941 */ /* 0x000fea0003800000 */
.L_x_305:
        /* <DEDUP_REMOVED lines=9> */
.L_x_308:
[----:B------:R-:W-:Y:S05]  /*a0a0*/  BSYNC B0 ;  /* 0x0000000000007941 */ /* 0x000fea0003800000 */
.L_x_307:
        /* <DEDUP_REMOVED lines=9> */
.L_x_310:
[----:B------:R-:W-:Y:S05]  /*a140*/  BSYNC B0 ;  /* 0x0000000000007941 */ /* 0x000fea0003800000 */
.L_x_309:
        /* <DEDUP_REMOVED lines=9> */
.L_x_312:
[----:B------:R-:W-:Y:S05]  /*a1e0*/  BSYNC B0 ;  /* 0x0000000000007941 */ /* 0x000fea0003800000 */
.L_x_311:
        /* <DEDUP_REMOVED lines=9> */
.L_x_314:
[----:B------:R-:W-:Y:S05]  /*a280*/  BSYNC B0 ;  /* 0x0000000000007941 */ /* 0x000fea0003800000 */
.L_x_313:
        /* <DEDUP_REMOVED lines=9> */
.L_x_316:
[----:B------:R-:W-:Y:S05]  /*a320*/  BSYNC B0 ;  /* 0x0000000000007941 */ /* 0x000fea0003800000 */
.L_x_315:
        /* <DEDUP_REMOVED lines=9> */
.L_x_318:
[----:B------:R-:W-:Y:S05]  /*a3c0*/  BSYNC B0 ;  /* 0x0000000000007941 */ /* 0x000fea0003800000 */
.L_x_317:
        /* <DEDUP_REMOVED lines=9> */
.L_x_320:
[----:B------:R-:W-:Y:S05]  /*a460*/  BSYNC B0 ;  /* 0x0000000000007941 */ /* 0x000fea0003800000 */
.L_x_319:
        /* <DEDUP_REMOVED lines=9> */
.L_x_322:
[----:B------:R-:W-:Y:S05]  /*a500*/  BSYNC B0 ;  /* 0x0000000000007941 */ /* 0x000fea0003800000 */
.L_x_321:
        /* <DEDUP_REMOVED lines=9> */
.L_x_324:
[----:B------:R-:W-:Y:S05]  /*a5a0*/  BSYNC B0 ;  /* 0x0000000000007941 */ /* 0x000fea0003800000 */
.L_x_323:
        /* <DEDUP_REMOVED lines=9> */
.L_x_326:
[----:B------:R-:W-:Y:S05]  /*a640*/  BSYNC B0 ;  /* 0x0000000000007941 */ /* 0x000fea0003800000 */
.L_x_325:
        /* <DEDUP_REMOVED lines=9> */
.L_x_328:
[----:B------:R-:W-:Y:S05]  /*a6e0*/  BSYNC B0 ;  /* 0x0000000000007941 */ /* 0x000fea0003800000 */
.L_x_327:
        /* <DEDUP_REMOVED lines=9> */
.L_x_330:
[----:B------:R-:W-:Y:S05]  /*a780*/  BSYNC B0 ;  /* 0x0000000000007941 */ /* 0x000fea0003800000 */
.L_x_329:
        /* <DEDUP_REMOVED lines=9> */
.L_x_332:
[----:B------:R-:W-:Y:S05]  /*a820*/  BSYNC B0 ;  /* 0x0000000000007941 */ /* 0x000fea0003800000 */
.L_x_331:
        /* <DEDUP_REMOVED lines=9> */
.L_x_334:
[----:B------:R-:W-:Y:S05]  /*a8c0*/  BSYNC B0 ;  /* 0x0000000000007941 */ /* 0x000fea0003800000 */
.L_x_333:
        /* <DEDUP_REMOVED lines=9> */
.L_x_336:
[----:B------:R-:W-:Y:S05]  /*a960*/  BSYNC B0 ;  /* 0x0000000000007941 */ /* 0x000fea0003800000 */
.L_x_335:
        /* <DEDUP_REMOVED lines=9> */
.L_x_338:
[----:B------:R-:W-:Y:S05]  /*aa00*/  BSYNC B0 ;  /* 0x0000000000007941 */ /* 0x000fea0003800000 */
.L_x_337:
        /* <DEDUP_REMOVED lines=9> */
.L_x_340:
[----:B------:R-:W-:Y:S05]  /*aaa0*/  BSYNC B0 ;  /* 0x0000000000007941 */ /* 0x000fea0003800000 */
.L_x_339:
        /* <DEDUP_REMOVED lines=9> */
.L_x_342:
[----:B------:R-:W-:Y:S05]  /*ab40*/  BSYNC B0 ;  /* 0x0000000000007941 */ /* 0x000fea0003800000 */
.L_x_341:
        /* <DEDUP_REMOVED lines=9> */
.L_x_344:
[----:B------:R-:W-:Y:S05]  /*abe0*/  BSYNC B0 ;  /* 0x0000000000007941 */ /* 0x000fea0003800000 */
.L_x_343:
        /* <DEDUP_REMOVED lines=9> */
.L_x_346:
[----:B------:R-:W-:Y:S05]  /*ac80*/  BSYNC B0 ;  /* 0x0000000000007941 */ /* 0x000fea0003800000 */
.L_x_345:
        /* <DEDUP_REMOVED lines=9> */
.L_x_348:
[----:B------:R-:W-:Y:S05]  /*ad20*/  BSYNC B0 ;  /* 0x0000000000007941 */ /* 0x000fea0003800000 */
.L_x_347:
        /* <DEDUP_REMOVED lines=9> */
.L_x_350:
[----:B------:R-:W-:Y:S05]  /*adc0*/  BSYNC B0 ;  /* 0x0000000000007941 */ /* 0x000fea0003800000 */
.L_x_349:
        /* <DEDUP_REMOVED lines=9> */
.L_x_352:
[----:B------:R-:W-:Y:S05]  /*ae60*/  BSYNC B0 ;  /* 0x0000000000007941 */ /* 0x000fea0003800000 */
.L_x_351:
        /* <DEDUP_REMOVED lines=9> */
.L_x_354:
[----:B------:R-:W-:Y:S05]  /*af00*/  BSYNC B0 ;  /* 0x0000000000007941 */ /* 0x000fea0003800000 */
.L_x_353:
        /* <DEDUP_REMOVED lines=9> */
.L_x_356:
[----:B------:R-:W-:Y:S05]  /*afa0*/  BSYNC B0 ;  /* 0x0000000000007941 */ /* 0x000fea0003800000 */
.L_x_355:
        /* <DEDUP_REMOVED lines=9> */
.L_x_358:
[----:B------:R-:W-:Y:S05]  /*b040*/  BSYNC B0 ;  /* 0x0000000000007941 */ /* 0x000fea0003800000 */
.L_x_357:
        /* <DEDUP_REMOVED lines=9> */
.L_x_360:
[----:B------:R-:W-:Y:S05]  /*b0e0*/  BSYNC B0 ;  /* 0x0000000000007941 */ /* 0x000fea0003800000 */
.L_x_359:
        /* <DEDUP_REMOVED lines=9> */
.L_x_362:
[----:B------:R-:W-:Y:S05]  /*b180*/  BSYNC B0 ;  /* 0x0000000000007941 */ /* 0x000fea0003800000 */
.L_x_361:
        /* <DEDUP_REMOVED lines=9> */
.L_x_364:
[----:B------:R-:W-:Y:S05]  /*b220*/  BSYNC B0 ;  /* 0x0000000000007941 */ /* 0x000fea0003800000 */
.L_x_363:
        /* <DEDUP_REMOVED lines=9> */
.L_x_366:
[----:B------:R-:W-:Y:S05]  /*b2c0*/  BSYNC B0 ;  /* 0x0000000000007941 */ /* 0x000fea0003800000 */
.L_x_365:
        /* <DEDUP_REMOVED lines=9> */
.L_x_368:
[----:B------:R-:W-:Y:S05]  /*b360*/  BSYNC B0 ;  /* 0x0000000000007941 */ /* 0x000fea0003800000 */
.L_x_367:
        /* <DEDUP_REMOVED lines=9> */
.L_x_370:
[----:B------:R-:W-:Y:S05]  /*b400*/  BSYNC B0 ;  /* 0x0000000000007941 */ /* 0x000fea0003800000 */
.L_x_369:
        /* <DEDUP_REMOVED lines=9> */
.L_x_372:
[----:B------:R-:W-:Y:S05]  /*b4a0*/  BSYNC B0 ;  /* 0x0000000000007941 */ /* 0x000fea0003800000 */
.L_x_371:
        /* <DEDUP_REMOVED lines=9> */
.L_x_374:
[----:B------:R-:W-:Y:S05]  /*b540*/  BSYNC B0 ;  /* 0x0000000000007941 */ /* 0x000fea0003800000 */
.L_x_373:
        /* <DEDUP_REMOVED lines=9> */
.L_x_376:
[----:B------:R-:W-:Y:S05]  /*b5e0*/  BSYNC B0 ;  /* 0x0000000000007941 */ /* 0x000fea0003800000 */
.L_x_375:
        /* <DEDUP_REMOVED lines=9> */
.L_x_378:
[----:B------:R-:W-:Y:S05]  /*b680*/  BSYNC B0 ;  /* 0x0000000000007941 */ /* 0x000fea0003800000 */
.L_x_377:
        /* <DEDUP_REMOVED lines=9> */
.L_x_380:
[----:B------:R-:W-:Y:S05]  /*b720*/  BSYNC B0 ;  /* 0x0000000000007941 */ /* 0x000fea0003800000 */
.L_x_379:
        /* <DEDUP_REMOVED lines=9> */
.L_x_382:
[----:B------:R-:W-:Y:S05]  /*b7c0*/  BSYNC B0 ;  /* 0x0000000000007941 */ /* 0x000fea0003800000 */
.L_x_381:
        /* <DEDUP_REMOVED lines=9> */
.L_x_384:
[----:B------:R-:W-:Y:S05]  /*b860*/  BSYNC B0 ;  /* 0x0000000000007941 */ /* 0x000fea0003800000 */
.L_x_383:
        /* <DEDUP_REMOVED lines=9> */
.L_x_386:
[----:B------:R-:W-:Y:S05]  /*b900*/  BSYNC B0 ;  /* 0x0000000000007941 */ /* 0x000fea0003800000 */
.L_x_385:
        /* <DEDUP_REMOVED lines=9> */
.L_x_388:
[----:B------:R-:W-:Y:S05]  /*b9a0*/  BSYNC B0 ;  /* 0x0000000000007941 */ /* 0x000fea0003800000 */
.L_x_387:
        /* <DEDUP_REMOVED lines=9> */
.L_x_390:
[----:B------:R-:W-:Y:S05]  /*ba40*/  BSYNC B0 ;  /* 0x0000000000007941 */ /* 0x000fea0003800000 */
.L_x_389:
        /* <DEDUP_REMOVED lines=9> */
.L_x_392:
[----:B------:R-:W-:Y:S05]  /*bae0*/  BSYNC B0 ;  /* 0x0000000000007941 */ /* 0x000fea0003800000 */
.L_x_391:
        /* <DEDUP_REMOVED lines=9> */
.L_x_394:
[----:B------:R-:W-:Y:S05]  /*bb80*/  BSYNC B0 ;  /* 0x0000000000007941 */ /* 0x000fea0003800000 */
.L_x_393:
[----:B01--45:R-:W-:Y:S01]  /*bb90*/  IMAD.U32 R4, R15, 0x10000, RZ ;  /* 0x000100000f047824 */ /* 0x033fe200078e00ff */
        /* <DEDUP_REMOVED lines=8> */
.L_x_396:
[----:B------:R-:W-:Y:S05]  /*bc20*/  BSYNC B0 ;  /* 0x0000000000007941 */ /* 0x000fea0003800000 */
.L_x_395:
        /* <DEDUP_REMOVED lines=13> */
.L_x_398:
[----:B------:R-:W-:Y:S05]  /*bd00*/  BSYNC B0 ;  /* 0x0000000000007941 */ /* 0x000fea0003800000 */
.L_x_397:
[----:B0----5:R-:W-:Y:S02]  /*bd10*/  IMAD.U32 R4, R15, 0x10000, RZ ;  /* 0x000100000f047824 */ /* 0x021fe400078e00ff */
[----:B------:R-:W-:Y:S01]  /*bd20*/  IMAD.X R12, RZ, RZ, R13, P0 ;  /* 0x000000ffff0c7224 */ /* 0x000fe200000e060d */
[----:B------:R-:W-:Y:S01]  /*bd30*/  ISETP.GT.AND P0, PT, R14, 0xc0, PT ;  /* 0x000000c00e00780c */ /* 0x000fe20003f04270 */
[----:B------:R-:W-:Y:S01]  /*bd40*/  FMUL R4, R4, UR16 ;  /* 0x0000001004047c20 */ /* 0x000fe20008400000 */
[----:B-1234-:R-:W-:Y:S02]  /*bd50*/  IMAD.WIDE.U32 R6, R8, UR20, R10 ;  /* 0x0000001408067c25 */ /* 0x01efe4000f8e000a */
[----:B------:R-:W-:Y:S02]  /*bd60*/  ISETP.GT.AND P2, PT, R0, RZ, P0 ;  /* 0x000000ff0000720c */ /* 0x000fe40000744270 */
[----:B------:R-:W-:Y:S01]  /*bd70*/  FFMA R4, R151, UR13, R4 ;  /* 0x0000000d97047c23 */ /* 0x000fe20008000004 */
[----:B------:R-:W-:-:S04]  /*bd80*/  IMAD R5, R12, UR20, RZ ;  /* 0x000000140c057c24 */ /* 0x000fc8000f8e02ff */
[----:B------:R-:W-:Y:S01]  /*bd90*/  IMAD R13, R8, UR21, R5 ;  /* 0x00000015080d7c24 */ /* 0x000fe2000f8e0205 */
[----:B------:R-:W-:Y:S02]  /*bda0*/  F2FP.BF16.F32.PACK_AB R9, RZ, R4 ;  /* 0x00000004ff09723e */ /* 0x000fe400000010ff */
[C---:B------:R-:W-:Y:S01]  /*bdb0*/  LEA R4, P3, R6.reuse, UR22, 0x1 ;  /* 0x0000001606047c11 */ /* 0x040fe2000f8608ff */
[----:B------:R-:W-:Y:S02]  /*bdc0*/  IMAD.IADD R5, R7, 0x1, R13 ;  /* 0x0000000107057824 */ /* 0x000fe400078e020d */
[----:B------:R0:W-:Y:S03]  /*bdd0*/  @P1 STG.E.U16 desc[UR14][R18.64+0xf2], R9 ;  /* 0x0000f20912001986 */ /* 0x0001e6000c10150e */
[----:B------:R-:W-:-:S05]  /*bde0*/  LEA.HI.X R5, R6, UR23, R5, 0x1, P3 ;  /* 0x0000001706057c11 */ /* 0x000fca00098f0c05 */
[----:B------:R-:W2:Y:S01]  /*bdf0*/  @P2 LDG.E.LTC128B.U16 R15, desc[UR14][R4.64] ;  /* 0x0000000e040f2981 */ /* 0x000ea2000c1e1520 */
[----:B------:R-:W-:Y:S01]  /*be00*/  UIMAD UR4, UR19, 0x180, URZ ;  /* 0x00000180130478a4 */ /* 0x000fe2000f8e023f */
[----:B------:R-:W-:Y:S01]  /*be10*/  ISETP.GT.AND P3, PT, R0, 0x1, P0 ;  /* 0x000000010000780c */ /* 0x000fe20000764270 */
[----:B------:R-:W-:Y:S01]  /*be20*/  BSSY B0, `(.L_x_399) ;  /* 0x000000d000007945 */ /* 0x000fe20003800000 */
[----:B0-----:R-:W-:-:S05]  /*be30*/  MOV R9, UR18 ;  /* 0x0000001200097c02 */ /* 0x001fca0008000f00 */
[----:B------:R-:W-:-:S04]  /*be40*/  IMAD.WIDE.U32 R2, R9, 0x180, R2 ;  /* 0x0000018009027825 */ /* 0x000fc800078e0002 */
[----:B--2---:R-:W-:-:S04]  /*be50*/  IMAD.U32 R6, R15, 0x10000, RZ ;  /* 0x000100000f067824 */ /* 0x004fc800078e00ff */
[----:B------:R-:W-:-:S04]  /*be60*/  FMUL R7, R6, UR16 ;  /* 0x0000001006077c20 */ /* 0x000fc80008400000 */
[----:B------:R-:W-:-:S05]  /*be70*/  FFMA R7, R24, UR13, R7 ;  /* 0x0000000d18077c23 */ /* 0x000fca0008000007 */
[----:B------:R-:W-:Y:S01]  /*be80*/  F2FP.BF16.F32.PACK_AB R6, RZ, R7 ;  /* 0x00000007ff06723e */ /* 0x000fe200000010ff */
[----:B------:R-:W-:-:S03]  /*be90*/  VIADD R7, R3, UR4 ;  /* 0x0000000403077c36 */ /* 0x000fc60008000000 */
[----:B------:R-:W-:Y:S01]  /*bea0*/  PRMT R9, R6, 0x7610, R9 ;  /* 0x0000761006097816 */ /* 0x000fe20000000009 */
[----:B------:R-:W-:-:S05]  /*beb0*/  @P2 IMAD.MOV.U32 R6, RZ, RZ, R2 ;  /* 0x000000ffff062224 */ /* 0x000fca00078e0002 */
[----:B------:R0:W-:Y:S01]  /*bec0*/  @P2 STG.E.U16 desc[UR14][R6.64], R9 ;  /* 0x0000000906002986 */ /* 0x0001e2000c10150e */
[----:B------:R-:W-:Y:S05]  /*bed0*/  @!P3 BRA `(.L_x_400) ;  /* 0x000000000004b947 */ /* 0x000fea0003800000 */
[----:B------:R1:W5:Y:S02]  /*bee0*/  LDG.E.LTC128B.U16 R15, desc[UR14][R4.64+0x2] ;  /* 0x0000020e040f7981 */ /* 0x000364000c1e1520 */
.L_x_400:
[----:B------:R-:W-:Y:S05]  /*bef0*/  BSYNC B0 ;  /* 0x0000000000007941 */ /* 0x000fea0003800000 */
.L_x_399:
[----:B0-----:R-:W-:Y:S01]  /*bf00*/  IMAD.WIDE.U32 R8, R8, R17, UR10 ;  /* 0x0000000a08087e25 */ /* 0x001fe2000f8e0011 */
[----:B------:R-:W-:Y:S01]  /*bf10*/  ISETP.GT.AND P1, PT, R14, 0xc8, PT ;  /* 0x000000c80e00780c */ /* 0x000fe20003f24270 */
[----:B------:R-:W-:Y:S02]  /*bf20*/  BSSY B0, `(.L_x_401) ;  /* 0x000000f000007945 */ /* 0x000fe40003800000 */
[----:B-----5:R-:W-:Y:S01]  /*bf30*/  IMAD.U32 R12, R15, 0x10000, RZ ;  /* 0x000100000f0c7824 */ /* 0x020fe200078e00ff */
[----:B------:R-:W-:Y:S02]  /*bf40*/  IADD3 R10, P2, R10, R8, RZ ;  /* 0x000000080a0a7210 */ /* 0x000fe40007f5e0ff */
[----:B------:R-:W-:Y:S01]  /*bf50*/  ISETP.GT.AND P4, PT, R0, RZ, P1 ;  /* 0x000000ff0000720c */ /* 0x000fe20000f84270 */
[----:B------:R-:W-:Y:S01]  /*bf60*/  FMUL R12, R12, UR16 ;  /* 0x000000100c0c7c20 */ /* 0x000fe20008400000 */
[----:B------:R-:W-:Y:S01]  /*bf70*/  IADD3.X R9, R11, R13, R9, P2, !PT ;  /* 0x0000000d0b097210 */ /* 0x000fe200017fe409 */
[----:B------:R-:W-:Y:S01]  /*bf80*/  @P3 IMAD.MOV.U32 R11, RZ, RZ, R7 ;  /* 0x000000ffff0b3224 */ /* 0x000fe200078e0007 */
[----:B------:R-:W-:Y:S01]  /*bf90*/  LEA R8, P2, R10, UR22, 0x1 ;  /* 0x000000160a087c11 */ /* 0x000fe2000f8408ff */
[----:B------:R-:W-:-:S03]  /*bfa0*/  FFMA R12, R25, UR13, R12 ;  /* 0x0000000d190c7c23 */ /* 0x000fc6000800000c */
[----:B------:R-:W-:Y:S01]  /*bfb0*/  LEA.HI.X R9, R10, UR23, R9, 0x1, P2 ;  /* 0x000000170a097c11 */ /* 0x000fe200090f0c09 */
[----:B------:R-:W-:Y:S01]  /*bfc0*/  @P3 IMAD.MOV.U32 R10, RZ, RZ, R2 ;  /* 0x000000ffff0a3224 */ /* 0x000fe200078e0002 */
[----:B------:R-:W-:-:S05]  /*bfd0*/  F2FP.BF16.F32.PACK_AB R12, RZ, R12 ;  /* 0x0000000cff0c723e */ /* 0x000fca00000010ff */
[----:B------:R0:W-:Y:S01]  /*bfe0*/  @P3 STG.E.U16 desc[UR14][R10.64+0x2], R12 ;  /* 0x0000020c0a003986 */ /* 0x0001e2000c10150e */
[----:B------:R-:W-:Y:S05]  /*bff0*/  @!P4 BRA `(.L_x_402) ;  /* 0x000000000004c947 */ /* 0x000fea0003800000 */
[----:B------:R2:W5:Y:S02]  /*c000*/  LDG.E.LTC128B.U16 R15, desc[UR14][R8.64] ;  /* 0x0000000e080f7981 */ /* 0x000564000c1e1520 */
.L_x_402:
[----:B------:R-:W-:Y:S05]  /*c010*/  BSYNC B0 ;  /* 0x0000000000007941 */ /* 0x000fea0003800000 */
.L_x_401:
[----:B0----5:R-:W-:Y:S01]  /*c020*/  IMAD.U32 R10, R15, 0x10000, RZ ;  /* 0x000100000f0a7824 */ /* 0x021fe200078e00ff */
[----:B------:R-:W-:Y:S01]  /*c030*/  ISETP.GT.AND P3, PT, R0, 0x1, P1 ;  /* 0x000000010000780c */ /* 0x000fe20000f64270 */
[----:B------:R-:W-:Y:S02]  /*c040*/  BSSY B0, `(.L_x_403) ;  /* 0x0000009000007945 */ /* 0x000fe40003800000 */
[----:B------:R-:W-:Y:S01]  /*c050*/  FMUL R11, R10, UR16 ;  /* 0x000000100a0b7c20 */ /* 0x000fe20008400000 */
[----:B------:R-:W-:-:S03]  /*c060*/  IADD3 R10, P2, R2, UR8, RZ ;  /* 0x00000008020a7c10 */ /* 0x000fc6000ff5e0ff */
[----:B------:R-:W-:-:S05]  /*c070*/  FFMA R11, R26, UR13, R11 ;  /* 0x0000000d1a0b7c23 */ /* 0x000fca000800000b */
[----:B------:R-:W-:Y:S02]  /*c080*/  F2FP.BF16.F32.PACK_AB R12, RZ, R11 ;  /* 0x0000000bff0c723e */ /* 0x000fe400000010ff */
[----:B------:R-:W-:-:S05]  /*c090*/  IADD3.X R11, R7, UR5, RZ, P2, !PT ;  /* 0x00000005070b7c10 */ /* 0x000fca00097fe4ff */
[----:B------:R0:W-:Y:S01]  /*c0a0*/  @P4 STG.E.U16 desc[UR14][R10.64], R12 ;  /* 0x0000000c0a004986 */ /* 0x0001e2000c10150e */
[----:B------:R-:W-:Y:S05]  /*c0b0*/  @!P3 BRA `(.L_x_404) ;  /* 0x000000000004b947 */ /* 0x000fea0003800000 */
[----:B------:R3:W5:Y:S02]  /*c0c0*/  LDG.E.LTC128B.U16 R15, desc[UR14][R8.64+0x2] ;  /* 0x0000020e080f7981 */ /* 0x000764000c1e1520 */
.L_x_404:
[----:B------:R-:W-:Y:S05]  /*c0d0*/  BSYNC B0 ;  /* 0x0000000000007941 */ /* 0x000fea0003800000 */
.L_x_403:
        /* <DEDUP_REMOVED lines=9> */
.L_x_406:
[----:B------:R-:W-:Y:S05]  /*c170*/  BSYNC B0 ;  /* 0x0000000000007941 */ /* 0x000fea0003800000 */
.L_x_405:
[----:B0----5:R-:W-:Y:S01]  /*c180*/  IMAD.U32 R12, R15, 0x10000, RZ ;  /* 0x000100000f0c7824 */ /* 0x021fe200078e00ff */
[----:B------:R-:W-:Y:S01]  /*c190*/  ISETP.GT.AND P3, PT, R0, 0x9, P0 ;  /* 0x000000090000780c */ /* 0x000fe20000764270 */
[----:B------:R-:W-:Y:S02]  /*c1a0*/  BSSY B0, `(.L_x_407) ;  /* 0x000000a000007945 */ /* 0x000fe40003800000 */
        /* <DEDUP_REMOVED lines=9> */
.L_x_408:
[----:B------:R-:W-:Y:S05]  /*c240*/  BSYNC B0 ;  /* 0x0000000000007941 */ /* 0x000fea0003800000 */
.L_x_407:
[----:B0----5:R-:W-:Y:S01]  /*c250*/  IMAD.U32 R12, R15, 0x10000, RZ ;  /* 0x000100000f0c7824 */ /* 0x021fe200078e00ff */
[----:B------:R-:W-:Y:S01]  /*c260*/  @P3 MOV R13, R7 ;  /* 0x00000007000d3202 */ /* 0x000fe20000000f00 */
[----:B------:R-:W-:Y:S01]  /*c270*/  BSSY B0, `(.L_x_409) ;  /* 0x000000a000007945 */ /* 0x000fe20003800000 */
[----:B------:R-:W-:Y:S01]  /*c280*/  ISETP.GT.AND P4, PT, R0, 0x8, P1 ;  /* 0x000000080000780c */ /* 0x000fe20000f84270 */
[----:B------:R-:W-:-:S04]  /*c290*/  FMUL R12, R12, UR16 ;  /* 0x000000100c0c7c20 */ /* 0x000fc80008400000 */
[----:B------:R-:W-:-:S05]  /*c2a0*/  FFMA R12, R29, UR13, R12 ;  /* 0x0000000d1d0c7c23 */ /* 0x000fca000800000c */
[----:B------:R-:W-:-:S04]  /*c2b0*/  F2FP.BF16.F32.PACK_AB R12, RZ, R12 ;  /* 0x0000000cff0c723e */ /* 0x000fc800000010ff */
[----:B------:R-:W-:Y:S01]  /*c2c0*/  PRMT R14, R12, 0x7610, R14 ;  /* 0x000076100c0e7816 */ /* 0x000fe2000000000e */
[----:B------:R-:W-:-:S05]  /*c2d0*/  @P3 IMAD.MOV.U32 R12, RZ, RZ, R2 ;  /* 0x000000ffff0c3224 */ /* 0x000fca00078e0002 */
[----:B------:R0:W-:Y:S01]  /*c2e0*/  @P3 STG.E.U16 desc[UR14][R12.64+0x12], R14 ;  /* 0x0000120e0c003986 */ /* 0x0001e2000c10150e */
[----:B------:R-:W-:Y:S05]  /*c2f0*/  @!P4 BRA `(.L_x_410) ;  /* 0x000000000004c947 */ /* 0x000fea0003800000 */
[----:B------:R0:W5:Y:S02]  /*c300*/  LDG.E.LTC128B.U16 R15, desc[UR14][R8.64+0x10] ;  /* 0x0000100e080f7981 */ /* 0x000164000c1e1520 */
.L_x_410:
[----:B------:R-:W-:Y:S05]  /*c310*/  BSYNC B0 ;  /* 0x0000000000007941 */ /* 0x000fea0003800000 */
.L_x_409:
        /* <DEDUP_REMOVED lines=9> */
.L_x_412:
[----:B------:R-:W-:Y:S05]  /*c3b0*/  BSYNC B0 ;  /* 0x0000000000007941 */ /* 0x000fea0003800000 */
.L_x_411:
        /* <DEDUP_REMOVED lines=9> */
.L_x_414:
[----:B------:R-:W-:Y:S05]  /*c450*/  BSYNC B0 ;  /* 0x0000000000007941 */ /* 0x000fea0003800000 */
.L_x_413:
        /* <DEDUP_REMOVED lines=12> */
.L_x_416:
[----:B------:R-:W-:Y:S05]  /*c520*/  BSYNC B0 ;  /* 0x0000000000007941 */ /* 0x000fea0003800000 */
.L_x_415:
[----:B0----5:R-:W-:Y:S01]  /*c530*/  IMAD.U32 R12, R15, 0x10000, RZ ;  /* 0x000100000f0c7824 */ /* 0x021fe200078e00ff */
[----:B------:R-:W-:Y:S01]  /*c540*/  ISETP.GT.AND P4, PT, R0, 0x10, P1 ;  /* 0x000000100000780c */ /* 0x000fe20000f84270 */
[----:B------:R-:W-:Y:S01]  /*c550*/  @P3 IMAD.MOV.U32 R13, RZ, RZ, R7 ;  /* 0x000000ffff0d3224 */ /* 0x000fe200078e0007 */
[----:B------:R-:W-:Y:S01]  /*c560*/  BSSY B0, `(.L_x_417) ;  /* 0x0000009000007945 */ /* 0x000fe20003800000 */
        /* <DEDUP_REMOVED lines=8> */
.L_x_418:
[----:B------:R-:W-:Y:S05]  /*c5f0*/  BSYNC B0 ;  /* 0x0000000000007941 */ /* 0x000fea0003800000 */
.L_x_417:
        /* <DEDUP_REMOVED lines=9> */
.L_x_420:
[----:B------:R-:W-:Y:S05]  /*c690*/  BSYNC B0 ;  /* 0x0000000000007941 */ /* 0x000fea0003800000 */
.L_x_419:
        /* <DEDUP_REMOVED lines=9> */
.L_x_422:
[----:B------:R-:W-:Y:S05]  /*c730*/  BSYNC B0 ;  /* 0x0000000000007941 */ /* 0x000fea0003800000 */
.L_x_421:
[----:B0----5:R-:W-:Y:S01]  /*c740*/  IMAD.U32 R12, R15, 0x10000, RZ ;  /* 0x000100000f0c7824 */ /* 0x021fe200078e00ff */
[----:B------:R-:W-:Y:S01]  /*c750*/  ISETP.GT.AND P3, PT, R0, 0x19, P0 ;  /* 0x000000190000780c */ /* 0x000fe20000764270 */
[----:B------:R-:W-:Y:S02]  /*c760*/  BSSY B0, `(.L_x_423) ;  /* 0x000000a000007945 */ /* 0x000fe40003800000 */
[----:B------:R-:W-:Y:S01]  /*c770*/  FMUL R13, R12, UR16 ;  /* 0x000000100c0d7c20 */ /* 0x000fe20008400000 */
[----:B------:R-:W-:-:S03]  /*c780*/  @P4 IMAD.MOV.U32 R12, RZ, RZ, R2 ;  /* 0x000000ffff0c4224 */ /* 0x000fc600078e0002 */
[----:B------:R-:W-:-:S05]  /*c790*/  FFMA R13, R36, UR13, R13 ;  /* 0x0000000d240d7c23 */ /* 0x000fca000800000d */
[----:B------:R-:W-:-:S04]  /*c7a0*/  F2FP.BF16.F32.PACK_AB R13, RZ, R13 ;  /* 0x0000000dff0d723e */ /* 0x000fc800000010ff */
[----:B------:R-:W-:Y:S02]  /*c7b0*/  PRMT R14, R13, 0x7610, R14 ;  /* 0x000076100d0e7816 */ /* 0x000fe4000000000e */
[----:B------:R-:W-:-:S05]  /*c7c0*/  @P4 MOV R13, R7 ;  /* 0x00000007000d4202 */ /* 0x000fca0000000f00 */
[----:B------:R0:W-:Y:S01]  /*c7d0*/  @P4 STG.E.U16 desc[UR14][R12.64+0x30], R14 ;  /* 0x0000300e0c004986 */ /* 0x0001e2000c10150e */
[----:B------:R-:W-:Y:S05]  /*c7e0*/  @!P3 BRA `(.L_x_424) ;  /* 0x000000000004b947 */ /* 0x000fea0003800000 */
[----:B------:R0:W5:Y:S02]  /*c7f0*/  LDG.E.LTC128B.U16 R15, desc[UR14][R4.64+0x32] ;  /* 0x0000320e040f7981 */ /* 0x000164000c1e1520 */
.L_x_424:
[----:B------:R-:W-:Y:S05]  /*c800*/  BSYNC B0 ;  /* 0x0000000000007941 */ /* 0x000fea0003800000 */
.L_x_423:
        /* <DEDUP_REMOVED lines=12> */
.L_x_426:
[----:B------:R-:W-:Y:S05]  /*c8d0*/  BSYNC B0 ;  /* 0x0000000000007941 */ /* 0x000fea0003800000 */
.L_x_425:
        /* <DEDUP_REMOVED lines=9> */
.L_x_428:
[----:B------:R-:W-:Y:S05]  /*c970*/  BSYNC B0 ;  /* 0x0000000000007941 */ /* 0x000fea0003800000 */
.L_x_427:
        /* <DEDUP_REMOVED lines=9> */
.L_x_430:
[----:B------:R-:W-:Y:S05]  /*ca10*/  BSYNC B0 ;  /* 0x0000000000007941 */ /* 0x000fea0003800000 */
.L_x_429:
        /* <DEDUP_REMOVED lines=12> */
.L_x_432:
[----:B------:R-:W-:Y:S05]  /*cae0*/  BSYNC B0 ;  /* 0x0000000000007941 */ /* 0x000fea0003800000 */
.L_x_431:
        /* <DEDUP_REMOVED lines=12> */
.L_x_434:
[----:B------:R-:W-:Y:S05]  /*cbb0*/  BSYNC B0 ;  /* 0x0000000000007941 */ /* 0x000fea0003800000 */
.L_x_433:
        /* <DEDUP_REMOVED lines=9> */
.L_x_436:
[----:B------:R-:W-:Y:S05]  /*cc50*/  BSYNC B0 ;  /* 0x0000000000007941 */ /* 0x000fea0003800000 */
.L_x_435:
        /* <DEDUP_REMOVED lines=9> */
.L_x_438:
[----:B------:R-:W-:Y:S05]  /*ccf0*/  BSYNC B0 ;  /* 0x0000000000007941 */ /* 0x000fea0003800000 */
.L_x_437:
        /* <DEDUP_REMOVED lines=12> */
.L_x_440:
[----:B------:R-:W-:Y:S05]  /*cdc0*/  BSYNC B0 ;  /* 0x0000000000007941 */ /* 0x000fea0003800000 */
.L_x_439:
        /* <DEDUP_REMOVED lines=12> */
.L_x_442:
[----:B------:R-:W-:Y:S05]  /*ce90*/  BSYNC B0 ;  /* 0x0000000000007941 */ /* 0x000fea0003800000 */
.L_x_441:
        /* <DEDUP_REMOVED lines=9> */
.L_x_444:
[----:B------:R-:W-:Y:S05]  /*cf30*/  BSYNC B0 ;  /* 0x0000000000007941 */ /* 0x000fea0003800000 */
.L_x_443:
        /* <DEDUP_REMOVED lines=9> */
.L_x_446:
[----:B------:R-:W-:Y:S05]  /*cfd0*/  BSYNC B0 ;  /* 0x0000000000007941 */ /* 0x000fea0003800000 */
.L_x_445:
        /* <DEDUP_REMOVED lines=12> */
.L_x_448:
[----:B------:R-:W-:Y:S05]  /*d0a0*/  BSYNC B0 ;  /* 0x0000000000007941 */ /* 0x000fea0003800000 */
.L_x_447:
[----:B0----5:R-:W-:Y:S01]  /*d0b0*/  IMAD.U32 R12, R15, 0x10000, RZ ;  /* 0x000100000f0c7824 */ /* 0x021fe200078e00ff */
[----:B------:R-:W-:Y:S01]  /*d0c0*/  ISETP.GT.AND P4, PT, R0, 0x30, P1 ;  /* 0x000000300000780c */ /* 0x000fe20000f84270 */
[----:B------:R-:W-:Y:S01]  /*d0d0*/  @P3 IMAD.MOV.U32 R13, RZ, RZ, R7 ;  /* 0x000000ffff0d3224 */ /* 0x000fe200078e0007 */
[----:B------:R-:W-:Y:S01]  /*d0e0*/  BSSY B0, `(.L_x_449) ;  /* 0x0000009000007945 */ /* 0x000fe20003800000 */
[----:B------:R-:W-:-:S04]  /*d0f0*/  FMUL R12, R12, UR16 ;  /* 0x000000100c0c7c20 */ /* 0x000fc80008400000 */
[----:B------:R-:W-:-:S05]  /*d100*/  FFMA R12, R49, UR13, R12 ;  /* 0x0000000d310c7c23 */ /* 0x000fca000800000c */
[----:B------:R-:W-:-:S04]  /*d110*/  F2FP.BF16.F32.PACK_AB R12, RZ, R12 ;  /* 0x0000000cff0c723e */ /* 0x000fc800000010ff */
[----:B------:R-:W-:Y:S02]  /*d120*/  PRMT R14, R12, 0x7610, R14 ;  /* 0x000076100c0e7816 */ /* 0x000fe4000000000e */
[----:B------:R-:W-:-:S05]  /*d130*/  @P3 MOV R12, R2 ;  /* 0x00000002000c3202 */ /* 0x000fca0000000f00 */
[----:B------:R0:W-:Y:S01]  /*d140*/  @P3 STG.E.U16 desc[UR14][R12.64+0x62], R14 ;  /* 0x0000620e0c003986 */ /* 0x0001e2000c10150e */
[----:B------:R-:W-:Y:S05]  /*d150*/  @!P4 BRA `(.L_x_450) ;  /* 0x000000000004c947 */ /* 0x000fea0003800000 */
[----:B------:R0:W5:Y:S02]  /*d160*/  LDG.E.LTC128B.U16 R15, desc[UR14][R8.64+0x60] ;  /* 0x0000600e080f7981 */ /* 0x000164000c1e1520 */
.L_x_450:
[----:B------:R-:W-:Y:S05]  /*d170*/  BSYNC B0 ;  /* 0x0000000000007941 */ /* 0x000fea0003800000 */
.L_x_449:
[----:B-----5:R-:W-:Y:S01]  /*d180*/  IMAD.U32 R11, R15, 0x10000, RZ ;  /* 0x000100000f0b7824 */ /* 0x020fe200078e00ff */
[----:B------:R-:W-:Y:S01]  /*d190*/  ISETP.GT.AND P3, PT, R0, 0x31, P1 ;  /* 0x000000310000780c */ /* 0x000fe20000f64270 */
[----:B------:R-:W-:Y:S02]  /*d1a0*/  BSSY B0, `(.L_x_451) ;  /* 0x0000008000007945 */ /* 0x000fe40003800000 */
[----:B------:R-:W-:-:S04]  /*d1b0*/  FMUL R11, R11, UR16 ;  /* 0x000000100b0b7c20 */ /* 0x000fc80008400000 */
[----:B------:R-:W-:-:S05]  /*d1c0*/  FFMA R11, R50, UR13, R11 ;  /* 0x0000000d320b7c23 */ /* 0x000fca000800000b */
[----:B0-----:R-:W-:Y:S02]  /*d1d0*/  F2FP.BF16.F32.PACK_AB R12, RZ, R11 ;  /* 0x0000000bff0c723e */ /* 0x001fe400000010ff */
[----:B------:R-:W-:-:S05]  /*d1e0*/  IADD3.X R11, R7, UR5, RZ, P2, !PT ;  /* 0x00000005070b7c10 */ /* 0x000fca00097fe4ff */
[----:B------:R0:W-:Y:S01]  /*d1f0*/  @P4 STG.E.U16 desc[UR14][R10.64+0x60], R12 ;  /* 0x0000600c0a004986 */ /* 0x0001e2000c10150e */
[----:B------:R-:W-:Y:S05]  /*d200*/  @!P3 BRA `(.L_x_452) ;  /* 0x000000000004b947 */ /* 0x000fea0003800000 */
[----:B------:R0:W5:Y:S02]  /*d210*/  LDG.E.LTC128B.U16 R15, desc[UR14][R8.64+0x62] ;  /* 0x0000620e080f7981 */ /* 0x000164000c1e1520 */
.L_x_452:
[----:B------:R-:W-:Y:S05]  /*d220*/  BSYNC B0 ;  /* 0x0000000000007941 */ /* 0x000fea0003800000 */
.L_x_451:
[----:B0----5:R-:W-:Y:S01]  /*d230*/  IMAD.U32 R12, R15, 0x10000, RZ ;  /* 0x000100000f0c7824 */ /* 0x021fe200078e00ff */
[----:B------:R-:W-:Y:S01]  /*d240*/  ISETP.GT.AND P2, PT, R0, 0x38, P0 ;  /* 0x000000380000780c */ /* 0x000fe20000744270 */
[----:B------:R-:W-:Y:S02]  /*d250*/  BSSY B0, `(.L_x_453) ;  /* 0x000000a000007945 */ /* 0x000fe40003800000 */
        /* <DEDUP_REMOVED lines=9> */
.L_x_454:
[----:B------:R-:W-:Y:S05]  /*d2f0*/  BSYNC B0 ;  /* 0x0000000000007941 */ /* 0x000fea0003800000 */
.L_x_453:
        /* <DEDUP_REMOVED lines=12> */
.L_x_456:
[----:B------:R-:W-:Y:S05]  /*d3c0*/  BSYNC B0 ;  /* 0x0000000000007941 */ /* 0x000fea0003800000 */
.L_x_455:
        /* <DEDUP_REMOVED lines=12> */
.L_x_458:
[----:B------:R-:W-:Y:S05]  /*d490*/  BSYNC B0 ;  /* 0x0000000000007941 */ /* 0x000fea0003800000 */
.L_x_457:
[----:B0----5:R-:W-:Y:S01]  /*d4a0*/  IMAD.U32 R12, R15, 0x10000, RZ ;  /* 0x000100000f0c7824 */ /* 0x021fe200078e00ff */
[----:B------:R-:W-:Y:S01]  /*d4b0*/  ISETP.GT.AND P3, PT, R0, 0x39, P1 ;  /* 0x000000390000780c */ /* 0x000fe20000f64270 */
[----:B------:R-:W-:Y:S02]  /*d4c0*/  BSSY B0, `(.L_x_459) ;  /* 0x000000a000007945 */ /* 0x000fe40003800000 */
[----:B------:R-:W-:Y:S01]  /*d4d0*/  FMUL R13, R12, UR16 ;  /* 0x000000100c0d7c20 */ /* 0x000fe20008400000 */
[----:B------:R-:W-:-:S03]  /*d4e0*/  IADD3 R12, R2, UR8, RZ ;  /* 0x00000008020c7c10 */ /* 0x000fc6000fffe0ff */
[----:B------:R-:W-:-:S05]  /*d4f0*/  FFMA R13, R54, UR13, R13 ;  /* 0x0000000d360d7c23 */ /* 0x000fca000800000d */
[----:B------:R-:W-:-:S04]  /*d500*/  F2FP.BF16.F32.PACK_AB R13, RZ, R13 ;  /* 0x0000000dff0d723e */ /* 0x000fc800000010ff */
[----:B------:R-:W-:Y:S01]  /*d510*/  PRMT R14, R13, 0x7610, R14 ;  /* 0x000076100d0e7816 */ /* 0x000fe2000000000e */
[----:B------:R-:W-:-:S05]  /*d520*/  @P2 IMAD.MOV.U32 R13, RZ, RZ, R11 ;  /* 0x000000ffff0d2224 */ /* 0x000fca00078e000b */
[----:B------:R0:W-:Y:S01]  /*d530*/  @P2 STG.E.U16 desc[UR14][R12.64+0x70], R14 ;  /* 0x0000700e0c002986 */ /* 0x0001e2000c10150e */
[----:B------:R-:W-:Y:S05]  /*d540*/  @!P3 BRA `(.L_x_460) ;  /* 0x000000000004b947 */ /* 0x000fea0003800000 */
[----:B------:R0:W5:Y:S02]  /*d550*/  LDG.E.LTC128B.U16 R15, desc[UR14][R8.64+0x72] ;  /* 0x0000720e080f7981 */ /* 0x000164000c1e1520 */
.L_x_460:
[----:B------:R-:W-:Y:S05]  /*d560*/  BSYNC B0 ;  /* 0x0000000000007941 */ /* 0x000fea0003800000 */
.L_x_459:
        /* <DEDUP_REMOVED lines=12> */
.L_x_462:
[----:B------:R-:W-:Y:S05]  /*d630*/  BSYNC B0 ;  /* 0x0000000000007941 */ /* 0x000fea0003800000 */
.L_x_461:
        /* <DEDUP_REMOVED lines=12> */
.L_x_464:
[----:B------:R-:W-:Y:S05]  /*d700*/  BSYNC B0 ;  /* 0x0000000000007941 */ /* 0x000fea0003800000 */
.L_x_463:
        /* <DEDUP_REMOVED lines=12> */
.L_x_466:
[----:B------:R-:W-:Y:S05]  /*d7d0*/  BSYNC B0 ;  /* 0x0000000000007941 */ /* 0x000fea0003800000 */
.L_x_465:
[----:B0----5:R-:W-:Y:S01]  /*d7e0*/  IMAD.U32 R12, R15, 0x10000, RZ ;  /* 0x000100000f0c7824 */ /* 0x021fe200078e00ff */
[----:B------:R-:W-:Y:S01]  /*d7f0*/  ISETP.GT.AND P3, PT, R0, 0x41, P1 ;  /* 0x000000410000780c */ /* 0x000fe20000f64270 */
[----:B------:R-:W-:Y:S02]  /*d800*/  BSSY B0, `(.L_x_467) ;  /* 0x000000a000007945 */ /* 0x000fe40003800000 */
[----:B------:R-:W-:Y:S01]  /*d810*/  FMUL R13, R12, UR16 ;  /* 0x000000100c0d7c20 */ /* 0x000fe20008400000 */
[----:B------:R-:W-:-:S03]  /*d820*/  VIADD R12, R2, UR8 ;  /* 0x00000008020c7c36 */ /* 0x000fc60008000000 */
[----:B------:R-:W-:-:S05]  /*d830*/  FFMA R13, R58, UR13, R13 ;  /* 0x0000000d3a0d7c23 */ /* 0x000fca000800000d */
[----:B------:R-:W-:-:S04]  /*d840*/  F2FP.BF16.F32.PACK_AB R13, RZ, R13 ;  /* 0x0000000dff0d723e */ /* 0x000fc800000010ff */
[----:B------:R-:W-:Y:S02]  /*d850*/  PRMT R14, R13, 0x7610, R14 ;  /* 0x000076100d0e7816 */ /* 0x000fe4000000000e */
[----:B------:R-:W-:-:S05]  /*d860*/  @P2 MOV R13, R11 ;  /* 0x0000000b000d2202 */ /* 0x000fca0000000f00 */
[----:B------:R0:W-:Y:S01]  /*d870*/  @P2 STG.E.U16 desc[UR14][R12.64+0x80], R14 ;  /* 0x0000800e0c002986 */ /* 0x0001e2000c10150e */
[----:B------:R-:W-:Y:S05]  /*d880*/  @!P3 BRA `(.L_x_468) ;  /* 0x000000000004b947 */ /* 0x000fea0003800000 */
[----:B------:R0:W5:Y:S02]  /*d890*/  LDG.E.LTC128B.U16 R15, desc[UR14][R8.64+0x82] ;  /* 0x0000820e080f7981 */ /* 0x000164000c1e1520 */
.L_x_468:
[----:B------:R-:W-:Y:S05]  /*d8a0*/  BSYNC B0 ;  /* 0x0000000000007941 */ /* 0x000fea0003800000 */
.L_x_467:
        /* <DEDUP_REMOVED lines=12> */
.L_x_470:
[----:B------:R-:W-:Y:S05]  /*d970*/  BSYNC B0 ;  /* 0x0000000000007941 */ /* 0x000fea0003800000 */
.L_x_469:
        /* <DEDUP_REMOVED lines=12> */
.L_x_472:
[----:B------:R-:W-:Y:S05]  /*da40*/  BSYNC B0 ;  /* 0x0000000000007941 */ /* 0x000fea0003800000 */
.L_x_471:
        /* <DEDUP_REMOVED lines=12> */
.L_x_474:
[----:B------:R-:W-:Y:S05]  /*db10*/  BSYNC B0 ;  /* 0x0000000000007941 */ /* 0x000fea0003800000 */
.L_x_473:
[----:B0----5:R-:W-:Y:S01]  /*db20*/  IMAD.U32 R12, R15, 0x10000, RZ ;  /* 0x000100000f0c7824 */ /* 0x021fe200078e00ff */
[----:B------:R-:W-:Y:S01]  /*db30*/  ISETP.GT.AND P3, PT, R0, 0x49, P1 ;  /* 0x000000490000780c */ /* 0x000fe20000f64270 */
[----:B------:R-:W-:Y:S02]  /*db40*/  BSSY B0, `(.L_x_475) ;  /* 0x000000a000007945 */ /* 0x000fe40003800000 */
[----:B------:R-:W-:Y:S01]  /*db50*/  FMUL R13, R12, UR16 ;  /* 0x000000100c0d7c20 */ /* 0x000fe20008400000 */
[----:B------:R-:W-:-:S03]  /*db60*/  VIADD R12, R2, UR8 ;  /* 0x00000008020c7c36 */ /* 0x000fc60008000000 */
[----:B------:R-:W-:-:S05]  /*db70*/  FFMA R13, R62, UR13, R13 ;  /* 0x0000000d3e0d7c23 */ /* 0x000fca000800000d */
[----:B------:R-:W-:-:S04]  /*db80*/  F2FP.BF16.F32.PACK_AB R13, RZ, R13 ;  /* 0x0000000dff0d723e */ /* 0x000fc800000010ff */
[----:B------:R-:W-:Y:S01]  /*db90*/  PRMT R14, R13, 0x7610, R14 ;  /* 0x000076100d0e7816 */ /* 0x000fe2000000000e */
[----:B------:R-:W-:-:S05]  /*dba0*/  @P2 IMAD.MOV.U32 R13, RZ, RZ, R11 ;  /* 0x000000ffff0d2224 */ /* 0x000fca00078e000b */
[----:B------:R0:W-:Y:S01]  /*dbb0*/  @P2 STG.E.U16 desc[UR14][R12.64+0x90], R14 ;  /* 0x0000900e0c002986 */ /* 0x0001e2000c10150e */
[----:B------:R-:W-:Y:S05]  /*dbc0*/  @!P3 BRA `(.L_x_476) ;  /* 0x000000000004b947 */ /* 0x000fea0003800000 */
[----:B------:R0:W5:Y:S02]  /*dbd0*/  LDG.E.LTC128B.U16 R15, desc[UR14][R8.64+0x92] ;  /* 0x0000920e080f7981 */ /* 0x000164000c1e1520 */
.L_x_476:
[----:B------:R-:W-:Y:S05]  /*dbe0*/  BSYNC B0 ;  /* 0x0000000000007941 */ /* 0x000fea0003800000 */
.L_x_475:
[----:B0----5:R-:W-:Y:S01]  /*dbf0*/  SHF.L.U32 R12, R15, 0x10, RZ ;  /* 0x000000100f0c7819 */ /* 0x021fe200000006ff */
[----:B------:R-:W-:Y:S01]  /*dc00*/  BSSY B0, `(.L_x_477) ;  /* 0x000000b000007945 */ /* 0x000fe20003800000 */
[----:B------:R-:W-:-:S03]  /*dc10*/  ISETP.GT.AND P2, PT, R0, 0x50, P0 ;  /* 0x000000500000780c */ /* 0x000fc60000744270 */
        /* <DEDUP_REMOVED lines=9> */
.L_x_478:
[----:B------:R-:W-:Y:S05]  /*dcb0*/  BSYNC B0 ;  /* 0x0000000000007941 */ /* 0x000fea0003800000 */
.L_x_477:
        /* <DEDUP_REMOVED lines=12> */
.L_x_480:
[----:B------:R-:W-:Y:S05]  /*dd80*/  BSYNC B0 ;  /* 0x0000000000007941 */ /* 0x000fea0003800000 */
.L_x_479:
        /* <DEDUP_REMOVED lines=12> */
.L_x_482:
[----:B------:R-:W-:Y:S05]  /*de50*/  BSYNC B0 ;  /* 0x0000000000007941 */ /* 0x000fea0003800000 */
.L_x_481:
        /* <DEDUP_REMOVED lines=12> */
.L_x_484:
[----:B------:R-:W-:Y:S05]  /*df20*/  BSYNC B0 ;  /* 0x0000000000007941 */ /* 0x000fea0003800000 */
.L_x_483:
[----:B0----5:R-:W-:Y:S01]  /*df30*/  IMAD.U32 R12, R15, 0x10000, RZ ;  /* 0x000100000f0c7824 */ /* 0x021fe200078e00ff */
[----:B------:R-:W-:Y:S01]  /*df40*/  ISETP.GT.AND P2, PT, R0, 0x58, P0 ;  /* 0x000000580000780c */ /* 0x000fe20000744270 */
[----:B------:R-:W-:Y:S02]  /*df50*/  BSSY B0, `(.L_x_485) ;  /* 0x000000a000007945 */ /* 0x000fe40003800000 */
[----:B------:R-:W-:-:S04]  /*df60*/  FMUL R12, R12, UR16 ;  /* 0x000000100c0c7c20 */ /* 0x000fc80008400000 */
[----:B------:R-:W-:-:S05]  /*df70*/  FFMA R12, R67, UR13, R12 ;  /* 0x0000000d430c7c23 */ /* 0x000fca000800000c */
[----:B------:R-:W-:Y:S02]  /*df80*/  F2FP.BF16.F32.PACK_AB R13, RZ, R12 ;  /* 0x0000000cff0d723e */ /* 0x000fe400000010ff */
[----:B------:R-:W-:Y:S02]  /*df90*/  IADD3 R12, R2, UR8, RZ ;  /* 0x00000008020c7c10 */ /* 0x000fe4000fffe0ff */
[----:B------:R-:W-:Y:S01]  /*dfa0*/  PRMT R14, R13, 0x7610, R14 ;  /* 0x000076100d0e7816 */ /* 0x000fe2000000000e */
[----:B------:R-:W-:-:S05]  /*dfb0*/  @P3 IMAD.MOV.U32 R13, RZ, RZ, R11 ;  /* 0x000000ffff0d3224 */ /* 0x000fca00078e000b */
[----:B------:R0:W-:Y:S01]  /*dfc0*/  @P3 STG.E.U16 desc[UR14][R12.64+0xa2], R14 ;  /* 0x0000a20e0c003986 */ /* 0x0001e2000c10150e */
[----:B------:R-:W-:Y:S05]  /*dfd0*/  @!P2 BRA `(.L_x_486) ;  /* 0x000000000004a947 */ /* 0x000fea0003800000 */
[----:B------:R0:W5:Y:S02]  /*dfe0*/  LDG.E.LTC128B.U16 R15, desc[UR14][R4.64+0xb0] ;  /* 0x0000b00e040f7981 */ /* 0x000164000c1e1520 */
.L_x_486:
[----:B------:R-:W-:Y:S05]  /*dff0*/  BSYNC B0 ;  /* 0x0000000000007941 */ /* 0x000fea0003800000 */
.L_x_485:
        /* <DEDUP_REMOVED lines=12> */
.L_x_488:
[----:B------:R-:W-:Y:S05]  /*e0c0*/  BSYNC B0 ;  /* 0x0000000000007941 */ /* 0x000fea0003800000 */
.L_x_487:
        /* <DEDUP_REMOVED lines=12> */
.L_x_490:
[----:B------:R-:W-:Y:S05]  /*e190*/  BSYNC B0 ;  /* 0x0000000000007941 */ /* 0x000fea0003800000 */
.L_x_489:
        /* <DEDUP_REMOVED lines=12> */
.L_x_492:
[----:B------:R-:W-:Y:S05]  /*e260*/  BSYNC B0 ;  /* 0x0000000000007941 */ /* 0x000fea0003800000 */
.L_x_491:
[----:B0----5:R-:W-:Y:S01]  /*e270*/  IMAD.U32 R12, R15, 0x10000, RZ ;  /* 0x000100000f0c7824 */ /* 0x021fe200078e00ff */
[----:B------:R-:W-:Y:S01]  /*e280*/  ISETP.GT.AND P2, PT, R0, 0x60, P0 ;  /* 0x000000600000780c */ /* 0x000fe20000744270 */
[----:B------:R-:W-:Y:S02]  /*e290*/  BSSY B0, `(.L_x_493) ;  /* 0x000000a000007945 */ /* 0x000fe40003800000 */
[----:B------:R-:W-:-:S04]  /*e2a0*/  FMUL R12, R12, UR16 ;  /* 0x000000100c0c7c20 */ /* 0x000fc80008400000 */
[----:B------:R-:W-:-:S05]  /*e2b0*/  FFMA R12, R71, UR13, R12 ;  /* 0x0000000d470c7c23 */ /* 0x000fca000800000c */
[----:B------:R-:W-:Y:S01]  /*e2c0*/  F2FP.BF16.F32.PACK_AB R13, RZ, R12 ;  /* 0x0000000cff0d723e */ /* 0x000fe200000010ff */
[----:B------:R-:W-:-:S03]  /*e2d0*/  VIADD R12, R2, UR8 ;  /* 0x00000008020c7c36 */ /* 0x000fc60008000000 */
[----:B------:R-:W-:Y:S02]  /*e2e0*/  PRMT R14, R13, 0x7610, R14 ;  /* 0x000076100d0e7816 */ /* 0x000fe4000000000e */
[----:B------:R-:W-:-:S05]  /*e2f0*/  @P3 MOV R13, R11 ;  /* 0x0000000b000d3202 */ /* 0x000fca0000000f00 */
[----:B------:R0:W-:Y:S01]  /*e300*/  @P3 STG.E.U16 desc[UR14][R12.64+0xb2], R14 ;  /* 0x0000b20e0c003986 */ /* 0x0001e2000c10150e */
[----:B------:R-:W-:Y:S05]  /*e310*/  @!P2 BRA `(.L_x_494) ;  /* 0x000000000004a947 */ /* 0x000fea0003800000 */
[----:B------:R0:W5:Y:S02]  /*e320*/  LDG.E.LTC128B.U16 R15, desc[UR14][R4.64+0xc0] ;  /* 0x0000c00e040f7981 */ /* 0x000164000c1e1520 */
.L_x_494:
[----:B------:R-:W-:Y:S05]  /*e330*/  BSYNC B0 ;  /* 0x0000000000007941 */ /* 0x000fea0003800000 */
.L_x_493:
        /* <DEDUP_REMOVED lines=12> */
.L_x_496:
[----:B------:R-:W-:Y:S05]  /*e400*/  BSYNC B0 ;  /* 0x0000000000007941 */ /* 0x000fea0003800000 */
.L_x_495:
        /* <DEDUP_REMOVED lines=12> */
.L_x_498:
[----:B------:R-:W-:Y:S05]  /*e4d0*/  BSYNC B0 ;  /* 0x0000000000007941 */ /* 0x000fea0003800000 */
.L_x_497:
        /* <DEDUP_REMOVED lines=12> */
.L_x_500:
[----:B------:R-:W-:Y:S05]  /*e5a0*/  BSYNC B0 ;  /* 0x0000000000007941 */ /* 0x000fea0003800000 */
.L_x_499:
        /* <DEDUP_REMOVED lines=12> */
.L_x_502:
[----:B------:R-:W-:Y:S05]  /*e670*/  BSYNC B0 ;  /* 0x0000000000007941 */ /* 0x000fea0003800000 */
.L_x_501:
[----:B0----5:R-:W-:Y:S01]  /*e680*/  SHF.L.U32 R12, R15, 0x10, RZ ;  /* 0x000000100f0c7819 */ /* 0x021fe200000006ff */
[----:B------:R-:W-:Y:S01]  /*e690*/  BSSY B0, `(.L_x_503) ;  /* 0x000000b000007945 */ /* 0x000fe20003800000 */
[----:B------:R-:W-:-:S03]  /*e6a0*/  ISETP.GT.AND P3, PT, R0, 0x69, P0 ;  /* 0x000000690000780c */ /* 0x000fc60000764270 */
        /* <DEDUP_REMOVED lines=9> */
.L_x_504:
[----:B------:R-:W-:Y:S05]  /*e740*/  BSYNC B0 ;  /* 0x0000000000007941 */ /* 0x000fea0003800000 */
.L_x_503:
        /* <DEDUP_REMOVED lines=12> */
.L_x_506:
[----:B------:R-:W-:Y:S05]  /*e810*/  BSYNC B0 ;  /* 0x0000000000007941 */ /* 0x000fea0003800000 */
.L_x_505:
        /* <DEDUP_REMOVED lines=12> */
.L_x_508:
[----:B------:R-:W-:Y:S05]  /*e8e0*/  BSYNC B0 ;  /* 0x0000000000007941 */ /* 0x000fea0003800000 */
.L_x_507:
        /* <DEDUP_REMOVED lines=12> */
.L_x_510:
[----:B------:R-:W-:Y:S05]  /*e9b0*/  BSYNC B0 ;  /* 0x0000000000007941 */ /* 0x000fea0003800000 */
.L_x_509:
[----:B0----5:R-:W-:Y:S01]  /*e9c0*/  IMAD.U32 R12, R15, 0x10000, RZ ;  /* 0x000100000f0c7824 */ /* 0x021fe200078e00ff */
[----:B------:R-:W-:Y:S01]  /*e9d0*/  ISETP.GT.AND P3, PT, R0, 0x71, P0 ;  /* 0x000000710000780c */ /* 0x000fe20000764270 */
[----:B------:R-:W-:Y:S02]  /*e9e0*/  BSSY B0, `(.L_x_511) ;  /* 0x000000a000007945 */ /* 0x000fe40003800000 */
[----:B------:R-:W-:Y:S01]  /*e9f0*/  FMUL R13, R12, UR16 ;  /* 0x000000100c0d7c20 */ /* 0x000fe20008400000 */
[----:B------:R-:W-:-:S03]  /*ea00*/  @P2 MOV R12, R2 ;  /* 0x00000002000c2202 */ /* 0x000fc60000000f00 */
[----:B------:R-:W-:-:S05]  /*ea10*/  FFMA R13, R80, UR13, R13 ;  /* 0x0000000d500d7c23 */ /* 0x000fca000800000d */
[----:B------:R-:W-:-:S04]  /*ea20*/  F2FP.BF16.F32.PACK_AB R13, RZ, R13 ;  /* 0x0000000dff0d723e */ /* 0x000fc800000010ff */
[----:B------:R-:W-:Y:S01]  /*ea30*/  PRMT R14, R13, 0x7610, R14 ;  /* 0x000076100d0e7816 */ /* 0x000fe2000000000e */
[----:B------:R-:W-:-:S05]  /*ea40*/  @P2 IMAD.MOV.U32 R13, RZ, RZ, R7 ;  /* 0x000000ffff0d2224 */ /* 0x000fca00078e0007 */
[----:B------:R0:W-:Y:S01]  /*ea50*/  @P2 STG.E.U16 desc[UR14][R12.64+0xe0], R14 ;  /* 0x0000e00e0c002986 */ /* 0x0001e2000c10150e */
[----:B------:R-:W-:Y:S05]  /*ea60*/  @!P3 BRA `(.L_x_512) ;  /* 0x000000000004b947 */ /* 0x000fea0003800000 */
[----:B------:R0:W5:Y:S02]  /*ea70*/  LDG.E.LTC128B.U16 R15, desc[UR14][R4.64+0xe2] ;  /* 0x0000e20e040f7981 */ /* 0x000164000c1e1520 */
.L_x_512:
[----:B------:R-:W-:Y:S05]  /*ea80*/  BSYNC B0 ;  /* 0x0000000000007941 */ /* 0x000fea0003800000 */
.L_x_511:
        /* <DEDUP_REMOVED lines=12> */
.L_x_514:
[----:B------:R-:W-:Y:S05]  /*eb50*/  BSYNC B0 ;  /* 0x0000000000007941 */ /* 0x000fea0003800000 */
.L_x_513:
        /* <DEDUP_REMOVED lines=12> */
.L_x_516:
[----:B------:R-:W-:Y:S05]  /*ec20*/  BSYNC B0 ;  /* 0x0000000000007941 */ /* 0x000fea0003800000 */
.L_x_515:
        /* <DEDUP_REMOVED lines=12> */
.L_x_518:
[----:B------:R-:W-:Y:S05]  /*ecf0*/  BSYNC B0 ;  /* 0x0000000000007941 */ /* 0x000fea0003800000 */
.L_x_517:
        /* <DEDUP_REMOVED lines=12> */
.L_x_520:
[----:B------:R-:W-:Y:S05]  /*edc0*/  BSYNC B0 ;  /* 0x0000000000007941 */ /* 0x000fea0003800000 */
.L_x_519:
[----:B01--45:R-:W-:Y:S01]  /*edd0*/  IMAD.U32 R4, R15, 0x10000, RZ ;  /* 0x000100000f047824 */ /* 0x033fe200078e00ff */
[----:B------:R-:W-:Y:S01]  /*ede0*/  ISETP.GT.AND P2, PT, R0, 0x78, P1 ;  /* 0x000000780000780c */ /* 0x000fe20000f44270 */
[----:B------:R-:W-:Y:S01]  /*edf0*/  @P0 IMAD.MOV.U32 R6, RZ, RZ, R2 ;  /* 0x000000ffff060224 */ /* 0x000fe200078e0002 */
[----:B------:R-:W-:Y:S01]  /*ee00*/  BSSY B0, `(.L_x_521) ;  /* 0x0000007000007945 */ /* 0x000fe20003800000 */
[----:B------:R-:W-:-:S04]  /*ee10*/  FMUL R4, R4, UR16 ;  /* 0x0000001004047c20 */ /* 0x000fc80008400000 */
[----:B------:R-:W-:-:S05]  /*ee20*/  FFMA R4, R85, UR13, R4 ;  /* 0x0000000d55047c23 */ /* 0x000fca0008000004 */
[----:B------:R-:W-:-:S05]  /*ee30*/  F2FP.BF16.F32.PACK_AB R4, RZ, R4 ;  /* 0x00000004ff04723e */ /* 0x000fca00000010ff */
[----:B------:R0:W-:Y:S01]  /*ee40*/  @P0 STG.E.U16 desc[UR14][R6.64+0xf2], R4 ;  /* 0x0000f20406000986 */ /* 0x0001e2000c10150e */
[----:B------:R-:W-:Y:S05]  /*ee50*/  @!P2 BRA `(.L_x_522) ;  /* 0x000000000004a947 */ /* 0x000fea0003800000 */
[----:B------:R1:W5:Y:S02]  /*ee60*/  LDG.E.LTC128B.U16 R15, desc[UR14][R8.64+0xf0] ;  /* 0x0000f00e080f7981 */ /* 0x000364000c1e1520 */
.L_x_522:
[----:B------:R-:W-:Y:S05]  /*ee70*/  BSYNC B0 ;  /* 0x0000000000007941 */ /* 0x000fea0003800000 */
.L_x_521:
        /* <DEDUP_REMOVED lines=12> */
.L_x_524:
[----:B------:R-:W-:Y:S05]  /*ef40*/  BSYNC B0 ;  /* 0x0000000000007941 */ /* 0x000fea0003800000 */
.L_x_523:
[----:B-----5:R-:W-:Y:S02]  /*ef50*/  IMAD.U32 R15, R15, 0x10000, RZ ;  /* 0x000100000f0f7824 */ /* 0x020fe400078e00ff */
[----:B------:R-:W-:Y:S02]  /*ef60*/  VIADD R2, R2, UR8 ;  /* 0x0000000802027c36 */ /* 0x000fe40008000000 */
[----:B0-----:R-:W-:-:S04]  /*ef70*/  FMUL R0, R15, UR16 ;  /* 0x000000100f007c20 */ /* 0x001fc80008400000 */
[----:B------:R-:W-:Y:S01]  /*ef80*/  FFMA R0, R87, UR13, R0 ;  /* 0x0000000d57007c23 */ /* 0x000fe20008000000 */
[----:B------:R-:W-:Y:S06]  /*ef90*/  @!P1 EXIT ;  /* 0x000000000000994d */ /* 0x000fec0003800000 */
[----:B------:R-:W-:Y:S01]  /*efa0*/  F2FP.BF16.F32.PACK_AB R0, RZ, R0 ;  /* 0x00000000ff00723e */ /* 0x000fe200000010ff */
[----:B------:R-:W-:-:S05]  /*efb0*/  IMAD.MOV.U32 R3, RZ, RZ, R11 ;  /* 0x000000ffff037224 */ /* 0x000fca00078e000b */
[----:B------:R-:W-:Y:S01]  /*efc0*/  STG.E.U16 desc[UR14][R2.64+0xf2], R0 ;  /* 0x0000f20002007986 */ /* 0x000fe2000c10150e */
[----:B------:R-:W-:Y:S05]  /*efd0*/  EXIT ;  /* 0x000000000000794d */ /* 0x000fea0003800000 */
.L_x_22:
[----:B------:R-:W2:Y:S01]  /*efe0*/  LDL.LU R7, [R1+0x8] ;  /* 0x0000080001077983 */ /* 0x000ea20000300800 */
[----:B------:R-:W-:-:S03]  /*eff0*/  ULDC.64 UR6, c[0x0][0x5c8] ;  /* 0x0001720000067ab9 */ /* 0x000fc60000000a00 */
[----:B------:R-:W3:Y:S04]  /*f000*/  LDL.LU R6, [R1+0xc] ;  /* 0x00000c0001067983 */ /* 0x000ee80000300800 */
[----:B------:R-:W4:Y:S04]  /*f010*/  LDL.LU R8, [R1+0x18] ;  /* 0x0000180001087983 */ /* 0x000f280000300800 */
[----:B------:R-:W5:Y:S04]  /*f020*/  LDL.LU R252, [R1+0x4c] ;  /* 0x00004c0001fc7983 */ /* 0x000f680000300800 */
        /* <DEDUP_REMOVED lines=35> */
[----:B------:R-:W5:Y:S01]  /*f260*/  LDL.LU R232, [R1+0xdc] ;  /* 0x0000dc0001e87983 */ /* 0x000f620000300800 */
[----:B------:R-:W-:-:S03]  /*f270*/  LEA R2, P2, R4, UR6, 0x1 ;  /* 0x0000000604027c11 */ /* 0x000fc6000f8408ff */
[----:B------:R-:W5:Y:S04]  /*f280*/  LDL.LU R231, [R1+0xe0] ;  /* 0x0000e00001e77983 */ /* 0x000f680000300800 */
[----:B------:R-:W5:Y:S04]  /*f290*/  LDL.LU R233, [R1+0xe4] ;  /* 0x0000e40001e97983 */ /* 0x000f680000300800 */
[----:B------:R-:W5:Y:S04]  /*f2a0*/  LDL.LU R234, [R1+0xe8] ;  /* 0x0000e80001ea7983 */ /* 0x000f680000300800 */
[----:B------:R-:W5:Y:S01]  /*f2b0*/  LDL.LU R235, [R1+0xec] ;  /* 0x0000ec0001eb7983 */ /* 0x000f620000300800 */
[----:B------:R-:W-:-:S03]  /*f2c0*/  LEA.HI.X R3, R4, UR7, R3, 0x1, P2 ;  /* 0x0000000704037c11 */ /* 0x000fc600090f0c03 */
[----:B------:R-:W5:Y:S04]  /*f2d0*/  LDL.LU R236, [R1+0xf0] ;  /* 0x0000f00001ec7983 */ /* 0x000f680000300800 */
[----:B------:R-:W5:Y:S04]  /*f2e0*/  LDL.LU R237, [R1+0xf4] ;  /* 0x0000f40001ed7983 */ /* 0x000f680000300800 */
[----:B------:R-:W5:Y:S04]  /*f2f0*/  LDL.LU R238, [R1+0xf8] ;  /* 0x0000f80001ee7983 */ /* 0x000f680000300800 */
[----:B------:R-:W5:Y:S04]  /*f300*/  LDL.LU R239, [R1+0xfc] ;  /* 0x0000fc0001ef7983 */ /* 0x000f680000300800 */
[----:B------:R-:W4:Y:S04]  /*f310*/  LDL.LU R4, [R1+0x4] ;  /* 0x0000040001047983 */ /* 0x000f280000300800 */
[----:B------:R-:W5:Y:S01]  /*f320*/  LDL.LU R5, [R1] ;  /* 0x0000000001057983 */ /* 0x000f620000300800 */
[----:B------:R-:W-:Y:S01]  /*f330*/  ISETP.GT.AND P2, PT, R0, 0x1, P0 ;  /* 0x000000010000780c */ /* 0x000fe20000744270 */
[----:B------:R-:W-:-:S02]  /*f340*/  USHF.L.U32 UR9, UR4, 0x1, URZ ;  /* 0x0000000104097899 */ /* 0x000fc4000800063f */
[----:B------:R-:W-:Y:S01]  /*f350*/  USHF.L.U64.HI UR8, UR4, 0x1, UR5 ;  /* 0x0000000104087899 */ /* 0x000fe20008010205 */
[----:B--2---:R-:W-:Y:S01]  /*f360*/  FMUL R7, R7, UR13 ;  /* 0x0000000d07077c20 */ /* 0x004fe20008400000 */
[----:B---3--:R-:W-:-:S04]  /*f370*/  FMUL R6, R6, UR13 ;  /* 0x0000000d06067c20 */ /* 0x008fc80008400000 */
[----:B------:R-:W-:Y:S02]  /*f380*/  F2FP.BF16.F32.PACK_AB R7, RZ, R7 ;  /* 0x00000007ff07723e */ /* 0x000fe400000010ff */
[----:B------:R-:W-:Y:S01]  /*f390*/  F2FP.BF16.F32.PACK_AB R6, RZ, R6 ;  /* 0x00000006ff06723e */ /* 0x000fe200000010ff */
[----:B----4-:R-:W-:Y:S01]  /*f3a0*/  FMUL R4, R4, UR13 ;  /* 0x0000000d04047c20 */ /* 0x010fe20008400000 */
[----:B-----5:R-:W-:-:S04]  /*f3b0*/  FMUL R5, R5, UR13 ;  /* 0x0000000d05057c20 */ /* 0x020fc80008400000 */
[----:B------:R-:W-:Y:S02]  /*f3c0*/  F2FP.BF16.F32.PACK_AB R4, RZ, R4 ;  /* 0x00000004ff04723e */ /* 0x000fe400000010ff */
[----:B------:R-:W-:-:S03]  /*f3d0*/  F2FP.BF16.F32.PACK_AB R5, RZ, R5 ;  /* 0x00000005ff05723e */ /* 0x000fc600000010ff */
[----:B------:R1:W-:Y:S04]  /*f3e0*/  @P2 STG.E.U16 desc[UR14][R2.64+0x2], R4 ;  /* 0x0000020402002986 */ /* 0x0003e8000c10150e */
[----:B------:R2:W-:Y:S01]  /*f3f0*/  @P1 STG.E.U16 desc[UR14][R2.64], R5 ;  /* 0x0000000502001986 */ /* 0x0005e2000c10150e */
[----:B------:R-:W-:-:S04]  /*f400*/  ISETP.GT.AND P1, PT, R14, 0x8, PT ;  /* 0x000000080e00780c */ /* 0x000fc80003f24270 */
[----:B------:R-:W-:Y:S02]  /*f410*/  ISETP.GT.AND P2, PT, R0, RZ, P1 ;  /* 0x000000ff0000720c */ /* 0x000fe40000f44270 */
[----:B-1----:R-:W-:-:S04]  /*f420*/  IADD3 R4, P3, R2, UR9, RZ ;  /* 0x0000000902047c10 */ /* 0x002fc8000ff7e0ff */
[----:B--2---:R-:W-:-:S07]  /*f430*/  IADD3.X R5, R3, UR8, RZ, P3, !PT ;  /* 0x0000000803057c10 */ /* 0x004fce0009ffe4ff */
[----:B------:R1:W-:Y:S01]  /*f440*/  @P2 STG.E.U16 desc[UR14][R4.64], R7 ;  /* 0x0000000704002986 */ /* 0x0003e2000c10150e */
[----:B------:R-:W-:-:S03]  /*f450*/  ISETP.GT.AND P2, PT, R0, 0x1, P1 ;  /* 0x000000010000780c */ /* 0x000fc60000f44270 */
[----:B-1----:R-:W2:Y:S10]  /*f460*/  LDL.LU R7, [R1+0x14] ;  /* 0x0000140001077983 */ /* 0x002eb40000300800 */
[----:B------:R1:W-:Y:S04]  /*f470*/  @P2 STG.E.U16 desc[UR14][R4.64+0x2], R6 ;  /* 0x0000020604002986 */ /* 0x0003e8000c10150e */
[----:B-1----:R-:W3:Y:S01]  /*f480*/  LDL.LU R6, [R1+0x10] ;  /* 0x0000100001067983 */ /* 0x002ee20000300800 */
[----:B------:R-:W-:Y:S01]  /*f490*/  ISETP.GT.AND P2, PT, R0, 0x8, P0 ;  /* 0x000000080000780c */ /* 0x000fe20000744270 */
[----:B------:R-:W-:Y:S01]  /*f4a0*/  FMUL R8, R8, UR13 ;  /* 0x0000000d08087c20 */ /* 0x000fe20008400000 */
[----:B------:R-:W-:-:S02]  /*f4b0*/  ISETP.GT.AND P3, PT, R0, 0x9, P0 ;  /* 0x000000090000780c */ /* 0x000fc40000764270 */
[----:B------:R-:W-:Y:S01]  /*f4c0*/  ISETP.GT.AND P4, PT, R0, 0x8, P1 ;  /* 0x000000080000780c */ /* 0x000fe20000f84270 */
[----:B--2---:R-:W-:-:S05]  /*f4d0*/  FMUL R7, R7, UR13 ;  /* 0x0000000d07077c20 */ /* 0x004fca0008400000 */
[----:B------:R-:W-:Y:S01]  /*f4e0*/  F2FP.BF16.F32.PACK_AB R7, RZ, R7 ;  /* 0x00000007ff07723e */ /* 0x000fe200000010ff */
[----:B---3--:R-:W-:-:S05]  /*f4f0*/  FMUL R6, R6, UR13 ;  /* 0x0000000d06067c20 */ /* 0x008fca0008400000 */
[----:B------:R-:W-:-:S04]  /*f500*/  F2FP.BF16.F32.PACK_AB R6, RZ, R6 ;  /* 0x00000006ff06723e */ /* 0x000fc800000010ff */
[----:B------:R-:W-:Y:S02]  /*f510*/  PRMT R9, R6, 0x7610, R9 ;  /* 0x0000761006097816 */ /* 0x000fe40000000009 */
[----:B------:R-:W-:Y:S01]  /*f520*/  F2FP.BF16.F32.PACK_AB R6, RZ, R8 ;  /* 0x00000008ff06723e */ /* 0x000fe200000010ff */
[----:B------:R1:W-:Y:S04]  /*f530*/  @P3 STG.E.U16 desc[UR14][R2.64+0x12], R7 ;  /* 0x0000120702003986 */ /* 0x0003e8000c10150e */
[----:B------:R-:W2:Y:S04]  /*f540*/  LDL.LU R8, [R1+0x28] ;  /* 0x0000280001087983 */ /* 0x000ea80000300800 */
[----:B------:R-:W-:Y:S04]  /*f550*/  @P2 STG.E.U16 desc[UR14][R2.64+0x10], R9 ;  /* 0x0000100902002986 */ /* 0x000fe8000c10150e */
[----:B-1----:R-:W3:Y:S04]  /*f560*/  LDL.LU R7, [R1+0x24] ;  /* 0x0000240001077983 */ /* 0x002ee80000300800 */
[----:B------:R1:W-:Y:S04]  /*f570*/  @P4 STG.E.U16 desc[UR14][R4.64+0x10], R6 ;  /* 0x0000100604004986 */ /* 0x0003e8000c10150e */
[----:B-1----:R-:W4:Y:S01]  /*f580*/  LDL.LU R6, [R1+0x1c] ;  /* 0x00001c0001067983 */ /* 0x002f220000300800 */
[----:B------:R-:W-:Y:S01]  /*f590*/  ISETP.GT.AND P2, PT, R0, 0x9, P1 ;  /* 0x000000090000780c */ /* 0x000fe20000f44270 */
[----:B----4-:R-:W-:-:S05]  /*f5a0*/  FMUL R6, R6, UR13 ;  /* 0x0000000d06067c20 */ /* 0x010fca0008400000 */
[----:B------:R-:W-:-:S07]  /*f5b0*/  F2FP.BF16.F32.PACK_AB R6, RZ, R6 ;  /* 0x00000006ff06723e */ /* 0x000fce00000010ff */
[----:B------:R1:W-:Y:S04]  /*f5c0*/  @P2 STG.E.U16 desc[UR14][R4.64+0x12], R6 ;  /* 0x0000120604002986 */ /* 0x0003e8000c10150e */
[----:B-1----:R-:W4:Y:S01]  /*f5d0*/  LDL.LU R6, [R1+0x20] ;  /* 0x0000200001067983 */ /* 0x002f220000300800 */
[----:B--2---:R-:W-:Y:S01]  /*f5e0*/  FMUL R8, R8, UR13 ;  /* 0x0000000d08087c20 */ /* 0x004fe20008400000 */
[C---:B------:R-:W-:Y:S01]  /*f5f0*/  ISETP.GT.AND P2, PT, R0.reuse, 0x10, P0 ;  /* 0x000000100000780c */ /* 0x040fe20000744270 */
[----:B---3--:R-:W-:Y:S01]  /*f600*/  FMUL R7, R7, UR13 ;  /* 0x0000000d07077c20 */ /* 0x008fe20008400000 */
[C---:B------:R-:W-:Y:S02]  /*f610*/  ISETP.GT.AND P3, PT, R0.reuse, 0x11, P0 ;  /* 0x000000110000780c */ /* 0x040fe40000764270 */
[----:B------:R-:W-:-:S02]  /*f620*/  ISETP.GT.AND P4, PT, R0, 0x10, P1 ;  /* 0x000000100000780c */ /* 0x000fc40000f84270 */
[----:B------:R-:W-:Y:S01]  /*f630*/  F2FP.BF16.F32.PACK_AB R7, RZ, R7 ;  /* 0x00000007ff07723e */ /* 0x000fe200000010ff */
[----:B----4-:R-:W-:-:S05]  /*f640*/  FMUL R6, R6, UR13 ;  /* 0x0000000d06067c20 */ /* 0x010fca0008400000 */
[----:B------:R-:W-:-:S04]  /*f650*/  F2FP.BF16.F32.PACK_AB R6, RZ, R6 ;  /* 0x00000006ff06723e */ /* 0x000fc800000010ff */
[----:B------:R-:W-:Y:S02]  /*f660*/  PRMT R9, R6, 0x7610, R9 ;  /* 0x0000761006097816 */ /* 0x000fe40000000009 */
[----:B------:R-:W-:Y:S02]  /*f670*/  F2FP.BF16.F32.PACK_AB R6, RZ, R8 ;  /* 0x00000008ff06723e */ /* 0x000fe400000010ff */
[----:B------:R-:W2:Y:S04]  /*f680*/  LDL.LU R8, [R1+0x2c] ;  /* 0x00002c0001087983 */ /* 0x000ea80000300800 */
[----:B------:R1:W-:Y:S01]  /*f690*/  @P2 STG.E.U16 desc[UR14][R2.64+0x20], R9 ;  /* 0x0000200902002986 */ /* 0x0003e2000c10150e */
[----:B------:R-:W-:-:S03]  /*f6a0*/  ISETP.GT.AND P2, PT, R0, 0x11, P1 ;  /* 0x000000110000780c */ /* 0x000fc60000f44270 */
[----:B------:R-:W-:Y:S04]  /*f6b0*/  @P3 STG.E.U16 desc[UR14][R2.64+0x22], R7 ;  /* 0x0000220702003986 */ /* 0x000fe8000c10150e */
[----:B------:R3:W-:Y:S04]  /*f6c0*/  @P4 STG.E.U16 desc[UR14][R4.64+0x20], R6 ;  /* 0x0000200604004986 */ /* 0x0007e8000c10150e */
[----:B-1----:R-:W4:Y:S01]  /*f6d0*/  LDL.LU R9, [R1+0x34] ;  /* 0x0000340001097983 */ /* 0x002f220000300800 */
[----:B--2---:R-:W-:-:S05]  /*f6e0*/  FMUL R8, R8, UR13 ;  /* 0x0000000d08087c20 */ /* 0x004fca0008400000 */
[----:B------:R-:W-:-:S04]  /*f6f0*/  F2FP.BF16.F32.PACK_AB R8, RZ, R8 ;  /* 0x00000008ff08723e */ /* 0x000fc800000010ff */
[----:B---3--:R-:W-:Y:S02]  /*f700*/  PRMT R6, R8, 0x7610, R6 ;  /* 0x0000761008067816 */ /* 0x008fe40000000006 */
[----:B------:R-:W2:Y:S04]  /*f710*/  LDL.LU R8, [R1+0x30] ;  /* 0x0000300001087983 */ /* 0x000ea80000300800 */
[----:B------:R1:W-:Y:S04]  /*f720*/  @P2 STG.E.U16 desc[UR14][R4.64+0x22], R6 ;  /* 0x0000220604002986 */ /* 0x0003e8000c10150e */
[----:B-1----:R-:W3:Y:S01]  /*f730*/  LDL.LU R6, [R1+0x3c] ;  /* 0x00003c0001067983 */ /* 0x002ee20000300800 */
[----:B------:R-:W-:Y:S01]  /*f740*/  ISETP.GT.AND P2, PT, R0, 0x18, P0 ;  /* 0x000000180000780c */ /* 0x000fe20000744270 */
[----:B----4-:R-:W-:Y:S01]  /*f750*/  FMUL R9, R9, UR13 ;  /* 0x0000000d09097c20 */ /* 0x010fe20008400000 */
[----:B--2---:R-:W-:-:S05]  /*f760*/  FMUL R8, R8, UR13 ;  /* 0x0000000d08087c20 */ /* 0x004fca0008400000 */
[----:B------:R-:W-:Y:S02]  /*f770*/  F2FP.BF16.F32.PACK_AB R7, RZ, R8 ;  /* 0x00000008ff07723e */ /* 0x000fe400000010ff */
[----:B------:R-:W-:Y:S02]  /*f780*/  F2FP.BF16.F32.PACK_AB R8, RZ, R9 ;  /* 0x00000009ff08723e */ /* 0x000fe400000010ff */
[----:B------:R-:W2:Y:S01]  /*f790*/  LDL.LU R9, [R1+0x38] ;  /* 0x0000380001097983 */ /* 0x000ea20000300800 */
[C---:B------:R-:W-:Y:S02]  /*f7a0*/  ISETP.GT.AND P3, PT, R0.reuse, 0x19, P0 ;  /* 0x000000190000780c */ /* 0x040fe40000764270 */
[----:B------:R-:W-:Y:S01]  /*f7b0*/  ISETP.GT.AND P4, PT, R0, 0x18, P1 ;  /* 0x000000180000780c */ /* 0x000fe20000f84270 */
[----:B------:R1:W-:Y:S01]  /*f7c0*/  @P2 STG.E.U16 desc[UR14][R2.64+0x30], R7 ;  /* 0x0000300702002986 */ /* 0x0003e2000c10150e */
[----:B---3--:R-:W-:-:S05]  /*f7d0*/  FMUL R6, R6, UR13 ;  /* 0x0000000d06067c20 */ /* 0x008fca0008400000 */
[----:B------:R-:W-:Y:S01]  /*f7e0*/  F2FP.BF16.F32.PACK_AB R6, RZ, R6 ;  /* 0x00000006ff06723e */ /* 0x000fe200000010ff */
[----:B-1----:R-:W3:Y:S03]  /*f7f0*/  LDL.LU R7, [R1+0x44] ;  /* 0x0000440001077983 */ /* 0x002ee60000300800 */
[----:B------:R-:W-:Y:S02]  /*f800*/  PRMT R10, R6, 0x7610, R10 ;  /* 0x00007610060a7816 */ /* 0x000fe4000000000a */
[----:B------:R-:W4:Y:S04]  /*f810*/  LDL.LU R6, [R1+0x40] ;  /* 0x0000400001067983 */ /* 0x000f280000300800 */
[----:B------:R1:W-:Y:S01]  /*f820*/  @P3 STG.E.U16 desc[UR14][R2.64+0x32], R8 ;  /* 0x0000320802003986 */ /* 0x0003e2000c10150e */
[----:B------:R-:W-:-:S02]  /*f830*/  ISETP.GT.AND P2, PT, R0, 0x19, P1 ;  /* 0x000000190000780c */ /* 0x000fc40000f44270 */
[----:B------:R-:W-:Y:S01]  /*f840*/  ISETP.GT.AND P5, PT, R0, 0x30, P1 ;  /* 0x000000300000780c */ /* 0x000fe20000fa4270 */
[----:B------:R-:W-:Y:S01]  /*f850*/  FMUL R12, R12, UR13 ;  /* 0x0000000d0c0c7c20 */ /* 0x000fe20008400000 */
        /* <DEDUP_REMOVED lines=31> */
[----:B------:R-:W-:-:S02]  /*fa50*/  USHF.L.U32 UR6, UR18, 0x6, URZ ;  /* 0x0000000612067899 */ /* 0x000fc4000800063f */
[----:B------:R-:W-:Y:S01]  /*fa60*/  USHF.L.U64.HI UR7, UR18, 0x6, UR19 ;  /* 0x0000000612077899 */ /* 0x000fe20008010213 */
[----:B------:R-:W-:Y:S01]  /*fa70*/  FMUL R152, R152, UR13 ;  /* 0x0000000d98987c20 */ /* 0x000fe20008400000 */
[----:B------:R-:W-:Y:S01]  /*fa80*/  FMUL R153, R153, UR13 ;  /* 0x0000000d99997c20 */ /* 0x000fe20008400000 */
[----:B------:R-:W-:Y:S01]  /*fa90*/  FMUL R154, R154, UR13 ;  /* 0x0000000d9a9a7c20 */ /* 0x000fe20008400000 */
[----:B------:R-:W-:Y:S01]  /*faa0*/  FMUL R155, R155, UR13 ;  /* 0x0000000d9b9b7c20 */ /* 0x000fe20008400000 */
[----:B--2---:R-:W-:-:S05]  /*fab0*/  FMUL R9, R9, UR13 ;  /* 0x0000000d09097c20 */ /* 0x004fca0008400000 */
[----:B------:R-:W-:Y:S01]  /*fac0*/  F2FP.BF16.F32.PACK_AB R9, RZ, R9 ;  /* 0x00000009ff09723e */ /* 0x000fe200000010ff */
[----:B----4-:R-:W-:-:S05]  /*fad0*/  FMUL R6, R6, UR13 ;  /* 0x0000000d06067c20 */ /* 0x010fca0008400000 */
[----:B-1----:R-:W-:Y:S02]  /*fae0*/  F2FP.BF16.F32.PACK_AB R8, RZ, R6 ;  /* 0x00000006ff08723e */ /* 0x002fe400000010ff */
[----:B------:R-:W2:Y:S04]  /*faf0*/  LDL.LU R6, [R1+0x48] ;  /* 0x0000480001067983 */ /* 0x000ea80000300800 */
[----:B------:R1:W-:Y:S04]  /*fb00*/  @P4 STG.E.U16 desc[UR14][R4.64+0x30], R9 ;  /* 0x0000300904004986 */ /* 0x0003e8000c10150e */
[----:B------:R-:W-:Y:S01]  /*fb10*/  @P2 STG.E.U16 desc[UR14][R4.64+0x32], R10 ;  /* 0x0000320a04002986 */ /* 0x000fe2000c10150e */
[C---:B------:R-:W-:Y:S01]  /*fb20*/  ISETP.GT.AND P2, PT, R0.reuse, 0x20, P0 ;  /* 0x000000200000780c */ /* 0x040fe20000744270 */
[----:B---3--:R-:W-:Y:S01]  /*fb30*/  FMUL R7, R7, UR13 ;  /* 0x0000000d07077c20 */ /* 0x008fe20008400000 */
[----:B------:R-:W-:-:S02]  /*fb40*/  ISETP.GT.AND P3, PT, R0, 0x21, P0 ;  /* 0x000000210000780c */ /* 0x000fc40000764270 */
[----:B------:R-:W-:Y:S02]  /*fb50*/  ISETP.GT.AND P4, PT, R0, 0x20, P1 ;  /* 0x000000200000780c */ /* 0x000fe40000f84270 */
[----:B------:R-:W-:-:S07]  /*fb60*/  F2FP.BF16.F32.PACK_AB R7, RZ, R7 ;  /* 0x00000007ff07723e */ /* 0x000fce00000010ff */
[----:B------:R3:W-:Y:S01]  /*fb70*/  @P2 STG.E.U16 desc[UR14][R2.64+0x40], R8 ;  /* 0x0000400802002986 */ /* 0x0007e2000c10150e */
[----:B------:R-:W-:Y:S02]  /*fb80*/  ISETP.GT.AND P2, PT, R0, 0x21, P1 ;  /* 0x000000210000780c */ /* 0x000fe40000f44270 */
[----:B-1----:R-:W-:Y:S01]  /*fb90*/  PRMT R9, R7, 0x7610, R9 ;  /* 0x0000761007097816 */ /* 0x002fe20000000009 */
[----:B------:R-:W-:-:S04]  /*fba0*/  FMUL R7, R250, UR13 ;  /* 0x0000000dfa077c20 */ /* 0x000fc80008400000 */
[----:B------:R1:W-:Y:S01]  /*fbb0*/  @P3 STG.E.U16 desc[UR14][R2.64+0x42], R9 ;  /* 0x0000420902003986 */ /* 0x0003e2000c10150e */
[----:B------:R-:W-:Y:S01]  /*fbc0*/  ISETP.GT.AND P3, PT, R0, 0x29, P0 ;  /* 0x000000290000780c */ /* 0x000fe20000764270 */
[----:B---3--:R-:W-:Y:S01]  /*fbd0*/  FMUL R8, R249, UR13 ;  /* 0x0000000df9087c20 */ /* 0x008fe20008400000 */
[----:B------:R-:W-:-:S04]  /*fbe0*/  F2FP.BF16.F32.PACK_AB R7, RZ, R7 ;  /* 0x00000007ff07723e */ /* 0x000fc800000010ff */
[----:B------:R-:W-:Y:S02]  /*fbf0*/  F2FP.BF16.F32.PACK_AB R8, RZ, R8 ;  /* 0x00000008ff08723e */ /* 0x000fe400000010ff */
[----:B------:R-:W-:Y:S02]  /*fc00*/  PRMT R15, R7, 0x7610, R15 ;  /* 0x00007610070f7816 */ /* 0x000fe4000000000f */
[----:B------:R-:W-:Y:S01]  /*fc10*/  PRMT R17, R8, 0x7610, R17 ;  /* 0x0000761008117816 */ /* 0x000fe20000000011 */
[----:B------:R-:W-:Y:S01]  /*fc20*/  FMUL R7, R247, UR13 ;  /* 0x0000000df7077c20 */ /* 0x000fe20008400000 */
[----:B------:R-:W-:-:S04]  /*fc30*/  FMUL R8, R246, UR13 ;  /* 0x0000000df6087c20 */ /* 0x000fc80008400000 */
[----:B------:R-:W-:Y:S02]  /*fc40*/  F2FP.BF16.F32.PACK_AB R7, RZ, R7 ;  /* 0x00000007ff07723e */ /* 0x000fe400000010ff */
[----:B------:R-:W-:Y:S01]  /*fc50*/  F2FP.BF16.F32.PACK_AB R8, RZ, R8 ;  /* 0x00000008ff08723e */ /* 0x000fe200000010ff */
[----:B-1----:R-:W-:Y:S01]  /*fc60*/  FMUL R9, R245, UR13 ;  /* 0x0000000df5097c20 */ /* 0x002fe20008400000 */
[----:B------:R-:W-:-:S04]  /*fc70*/  F2FP.BF16.F32.PACK_AB R12, RZ, R12 ;  /* 0x0000000cff0c723e */ /* 0x000fc800000010ff */
[----:B------:R-:W-:Y:S02]  /*fc80*/  F2FP.BF16.F32.PACK_AB R9, RZ, R9 ;  /* 0x00000009ff09723e */ /* 0x000fe400000010ff */
[----:B------:R-:W-:Y:S02]  /*fc90*/  F2FP.BF16.F32.PACK_AB R16, RZ, R16 ;  /* 0x00000010ff10723e */ /* 0x000fe400000010ff */
[----:B------:R-:W-:Y:S02]  /*fca0*/  F2FP.BF16.F32.PACK_AB R18, RZ, R18 ;  /* 0x00000012ff12723e */ /* 0x000fe400000010ff */
[----:B------:R-:W-:Y:S02]  /*fcb0*/  F2FP.BF16.F32.PACK_AB R20, RZ, R20 ;  /* 0x00000014ff14723e */ /* 0x000fe400000010ff */
[----:B------:R-:W-:Y:S02]  /*fcc0*/  F2FP.BF16.F32.PACK_AB R19, RZ, R19 ;  /* 0x00000013ff13723e */ /* 0x000fe400000010ff */
[----:B------:R-:W-:-:S02]  /*fcd0*/  F2FP.BF16.F32.PACK_AB R21, RZ, R21 ;  /* 0x00000015ff15723e */ /* 0x000fc400000010ff */
        /* <DEDUP_REMOVED lines=25> */
[----:B------:R-:W-:Y:S01]  /*fe70*/  F2FP.BF16.F32.PACK_AB R239, RZ, R239 ;  /* 0x000000efffef723e */ /* 0x000fe200000010ff */
[----:B--2---:R-:W-:-:S05]  /*fe80*/  FMUL R6, R6, UR13 ;  /* 0x0000000d06067c20 */ /* 0x004fca0008400000 */
[----:B------:R-:W-:-:S04]  /*fe90*/  F2FP.BF16.F32.PACK_AB R6, RZ, R6 ;  /* 0x00000006ff06723e */ /* 0x000fc800000010ff */
[----:B------:R-:W-:Y:S01]  /*fea0*/  PRMT R10, R6, 0x7610, R10 ;  /* 0x00007610060a7816 */ /* 0x000fe2000000000a */
[----:B------:R-:W-:-:S05]  /*feb0*/  FMUL R6, R252, UR13 ;  /* 0x0000000dfc067c20 */ /* 0x000fca0008400000 */
[----:B------:R-:W-:-:S04]  /*fec0*/  F2FP.BF16.F32.PACK_AB R6, RZ, R6 ;  /* 0x00000006ff06723e */ /* 0x000fc800000010ff */
[----:B------:R-:W-:Y:S01]  /*fed0*/  PRMT R11, R6, 0x7610, R11 ;  /* 0x00007610060b7816 */ /* 0x000fe2000000000b */
[----:B------:R1:W-:Y:S01]  /*fee0*/  @P4 STG.E.U16 desc[UR14][R4.64+0x40], R10 ;  /* 0x0000400a04004986 */ /* 0x0003e2000c10150e */
[----:B------:R-:W-:-:S03]  /*fef0*/  FMUL R6, R251, UR13 ;  /* 0x0000000dfb067c20 */ /* 0x000fc60008400000 */
[----:B------:R2:W-:Y:S01]  /*ff00*/  @P2 STG.E.U16 desc[UR14][R4.64+0x42], R11 ;  /* 0x0000420b04002986 */ /* 0x0005e2000c10150e */
[C---:B------:R-:W-:Y:S02]  /*ff10*/  ISETP.GT.AND P2, PT, R0.reuse, 0x28, P0 ;  /* 0x000000280000780c */ /* 0x040fe40000744270 */
[----:B------:R-:W-:Y:S02]  /*ff20*/  ISETP.GT.AND P4, PT, R0, 0x28, P1 ;  /* 0x000000280000780c */ /* 0x000fe40000f84270 */
[----:B------:R-:W-:-:S04]  /*ff30*/  F2FP.BF16.F32.PACK_AB R6, RZ, R6 ;  /* 0x00000006ff06723e */ /* 0x000fc800000010ff */
[----:B------:R-:W-:Y:S01]  /*ff40*/  PRMT R13, R6, 0x7610, R13 ;  /* 0x00007610060d7816 */ /* 0x000fe2000000000d */
[----:B------:R-:W-:Y:S01]  /*ff50*/  @P3 STG.E.U16 desc[UR14][R2.64+0x52], R15 ;  /* 0x0000520f02003986 */ /* 0x000fe2000c10150e */
[----:B------:R-:W-:-:S03]  /*ff60*/  ISETP.GT.AND P3, PT, R0, 0x30, P0 ;  /* 0x000000300000780c */ /* 0x000fc60000764270 */
[----:B------:R3:W-:Y:S01]  /*ff70*/  @P2 STG.E.U16 desc[UR14][R2.64+0x50], R13 ;  /* 0x0000500d02002986 */ /* 0x0007e2000c10150e */
[----:B------:R-:W-:Y:S01]  /*ff80*/  ISETP.GT.AND P2, PT, R0, 0x29, P1 ;  /* 0x000000290000780c */ /* 0x000fe20000f44270 */
[----:B------:R-:W-:Y:S02]  /*ff90*/  FMUL R6, R248, UR13 ;  /* 0x0000000df8067c20 */ /* 0x000fe40008400000 */
[----:B------:R4:W-:Y:S01]  /*ffa0*/  @P4 STG.E.U16 desc[UR14][R4.64+0x50], R17 ;  /* 0x0000501104004986 */ /* 0x0009e2000c10150e */
[----:B------:R-:W-:Y:S02]  /*ffb0*/  ISETP.GT.AND P4, PT, R0, 0x31, P0 ;  /* 0x000000310000780c */ /* 0x000fe40000784270 */
[----:B------:R-:W-:Y:S01]  /*ffc0*/  F2FP.BF16.F32.PACK_AB R6, RZ, R6 ;  /* 0x00000006ff06723e */ /* 0x000fe200000010ff */
[----:B-1----:R-:W-:Y:S01]  /*ffd0*/  FMUL R10, R244, UR13 ;  /* 0x0000000df40a7c20 */ /* 0x002fe20008400000 */
[----:B--2---:R-:W-:-:S05]  /*ffe0*/  FMUL R11, R243, UR13 ;  /* 0x0000000df30b7c20 */ /* 0x004fca0008400000 */
[----:B------:R-:W-:Y:S01]  /*fff0*/  @P2 STG.E.U16 desc[UR14][R4.64+0x52], R6 ;  /* 0x0000520604002986 */ /* 0x000fe2000c10150e */
[----:B------:R-:W-:-:S03]  /*10000*/  ISETP.GT.AND P2, PT, R0, 0x31, P1 ;  /* 0x000000310000780c */ /* 0x000fc60000f44270 */
[----:B------:R-:W-:Y:S01]  /*10010*/  @P3 STG.E.U16 desc[UR14][R2.64+0x60], R7 ;  /* 0x0000600702003986 */ /* 0x000fe2000c10150e */
[----:B------:R-:W-:-:S03]  /*10020*/  ISETP.GT.AND P3, PT, R0, 0x38, P0 ;  /* 0x000000380000780c */ /* 0x000fc60000764270 */
[----:B------:R-:W-:Y:S01]  /*10030*/  @P4 STG.E.U16 desc[UR14][R2.64+0x62], R8 ;  /* 0x0000620802004986 */ /* 0x000fe2000c10150e */
[C---:B------:R-:W-:Y:S02]  /*10040*/  ISETP.GT.AND P4, PT, R0.reuse, 0x39, P0 ;  /* 0x000000390000780c */ /* 0x040fe40000784270 */
[----:B------:R-:W-:Y:S02]  /*10050*/  F2FP.BF16.F32.PACK_AB R10, RZ, R10 ;  /* 0x0000000aff0a723e */ /* 0x000fe400000010ff */
[----:B------:R-:W-:Y:S01]  /*10060*/  F2FP.BF16.F32.PACK_AB R11, RZ, R11 ;  /* 0x0000000bff0b723e */ /* 0x000fe200000010ff */
[----:B------:R-:W-:Y:S01]  /*10070*/  @P5 STG.E.U16 desc[UR14][R4.64+0x60], R9 ;  /* 0x0000600904005986 */ /* 0x000fe2000c10150e */
[----:B------:R-:W-:-:S03]  /*10080*/  ISETP.GT.AND P5, PT, R0, 0x38, P1 ;  /* 0x000000380000780c */ /* 0x000fc60000fa4270 */
[----:B------:R-:W-:Y:S01]  /*10090*/  @P2 STG.E.U16 desc[UR14][R4.64+0x62], R10 ;  /* 0x0000620a04002986 */ /* 0x000fe2000c10150e */
[----:B------:R-:W-:Y:S01]  /*100a0*/  ISETP.GT.AND P2, PT, R0, 0x39, P1 ;  /* 0x000000390000780c */ /* 0x000fe20000f44270 */
[----:B---3--:R-:W-:Y:S02]  /*100b0*/  FMUL R13, R242, UR13 ;  /* 0x0000000df20d7c20 */ /* 0x008fe40008400000 */
[----:B------:R-:W-:Y:S01]  /*100c0*/  @P3 STG.E.U16 desc[UR14][R2.64+0x70], R11 ;  /* 0x0000700b02003986 */ /* 0x000fe2000c10150e */
[C---:B------:R-:W-:Y:S01]  /*100d0*/  ISETP.GT.AND P3, PT, R0.reuse, 0x40, P0 ;  /* 0x000000400000780c */ /* 0x040fe20000764270 */
[----:B------:R-:W-:Y:S02]  /*100e0*/  FMUL R15, R241, UR13 ;  /* 0x0000000df10f7c20 */ /* 0x000fe40008400000 */
[----:B------:R-:W-:Y:S01]  /*100f0*/  @P4 STG.E.U16 desc[UR14][R2.64+0x72], R12 ;  /* 0x0000720c02004986 */ /* 0x000fe2000c10150e */
[----:B------:R-:W-:Y:S02]  /*10100*/  ISETP.GT.AND P4, PT, R0, 0x41, P0 ;  /* 0x000000410000780c */ /* 0x000fe40000784270 */
[----:B------:R-:W-:-:S02]  /*10110*/  F2FP.BF16.F32.PACK_AB R13, RZ, R13 ;  /* 0x0000000dff0d723e */ /* 0x000fc400000010ff */
[----:B------:R-:W-:-:S03]  /*10120*/  F2FP.BF16.F32.PACK_AB R15, RZ, R15 ;  /* 0x0000000fff0f723e */ /* 0x000fc600000010ff */
[----:B------:R-:W-:Y:S01]  /*10130*/  @P5 STG.E.U16 desc[UR14][R4.64+0x70], R13 ;  /* 0x0000700d04005986 */ /* 0x000fe2000c10150e */
[----:B------:R-:W-:-:S03]  /*10140*/  ISETP.GT.AND P5, PT, R0, 0x40, P1 ;  /* 0x000000400000780c */ /* 0x000fc60000fa4270 */
[----:B------:R-:W-:Y:S01]  /*10150*/  @P2 STG.E.U16 desc[UR14][R4.64+0x72], R15 ;  /* 0x0000720f04002986 */ /* 0x000fe2000c10150e */
[----:B------:R-:W-:Y:S01]  /*10160*/  ISETP.GT.AND P2, PT, R0, 0x41, P1 ;  /* 0x000000410000780c */ /* 0x000fe20000f44270 */
[----:B----4-:R-:W-:Y:S02]  /*10170*/  FMUL R17, R240, UR13 ;  /* 0x0000000df0117c20 */ /* 0x010fe40008400000 */
[----:B------:R-:W-:Y:S01]  /*10180*/  @P3 STG.E.U16 desc[UR14][R2.64+0x80], R16 ;  /* 0x0000801002003986 */ /* 0x000fe2000c10150e */
[----:B------:R-:W-:-:S03]  /*10190*/  ISETP.GT.AND P3, PT, R0, 0x48, P0 ;  /* 0x000000480000780c */ /* 0x000fc60000764270 */
[----:B------:R-:W-:Y:S01]  /*101a0*/  @P4 STG.E.U16 desc[UR14][R2.64+0x82], R18 ;  /* 0x0000821202004986 */ /* 0x000fe2000c10150e */
[----:B------:R-:W-:Y:S02]  /*101b0*/  ISETP.GT.AND P4, PT, R0, 0x49, P0 ;  /* 0x000000490000780c */ /* 0x000fe40000784270 */
[----:B------:R-:W-:-:S05]  /*101c0*/  F2FP.BF16.F32.PACK_AB R17, RZ, R17 ;  /* 0x00000011ff11723e */ /* 0x000fca00000010ff */
[----:B------:R-:W-:Y:S01]  /*101d0*/  @P5 STG.E.U16 desc[UR14][R4.64+0x80], R17 ;  /* 0x0000801104005986 */ /* 0x000fe2000c10150e */
[----:B------:R-:W-:-:S03]  /*101e0*/  ISETP.GT.AND P5, PT, R0, 0x48, P1 ;  /* 0x000000480000780c */ /* 0x000fc60000fa4270 */
        /* <DEDUP_REMOVED lines=43> */
[C---:B------:R-:W-:Y:S02]  /*104a0*/  ISETP.GT.AND P3, PT, R0.reuse, 0x78, P0 ;  /* 0x000000780000780c */ /* 0x040fe40000764270 */
[C---:B------:R-:W-:Y:S01]  /*104b0*/  ISETP.GT.AND P0, PT, R0.reuse, 0x79, P0 ;  /* 0x000000790000780c */ /* 0x040fe20000704270 */
[----:B------:R-:W-:Y:S01]  /*104c0*/  @P4 STG.E.U16 desc[UR14][R2.64+0xe2], R233 ;  /* 0x0000e2e902004986 */ /* 0x000fe2000c10150e */
[C---:B------:R-:W-:Y:S02]  /*104d0*/  ISETP.GT.AND P4, PT, R0.reuse, 0x78, P1 ;  /* 0x000000780000780c */ /* 0x040fe40000f84270 */
[----:B------:R-:W-:Y:S01]  /*104e0*/  ISETP.GT.AND P1, PT, R0, 0x79, P1 ;  /* 0x000000790000780c */ /* 0x000fe20000f24270 */
[----:B------:R-:W-:Y:S01]  /*104f0*/  @P5 STG.E.U16 desc[UR14][R4.64+0xe0], R234 ;  /* 0x0000e0ea04005986 */ /* 0x000fe2000c10150e */
[----:B------:R-:W-:-:S03]  /*10500*/  USHF.L.U32 UR10, UR6, 0x1, URZ ;  /* 0x00000001060a7899 */ /* 0x000fc6000800063f */
[----:B------:R-:W-:Y:S04]  /*10510*/  @P2 STG.E.U16 desc[UR14][R4.64+0xe2], R235 ;  /* 0x0000e2eb04002986 */ /* 0x000fe8000c10150e */
[----:B------:R-:W-:Y:S04]  /*10520*/  @P3 STG.E.U16 desc[UR14][R2.64+0xf0], R236 ;  /* 0x0000f0ec02003986 */ /* 0x000fe8000c10150e */
[----:B------:R-:W-:Y:S01]  /*10530*/  @P0 STG.E.U16 desc[UR14][R2.64+0xf2], R237 ;  /* 0x0000f2ed02000986 */ /* 0x000fe2000c10150e */
[----:B------:R-:W-:-:S03]  /*10540*/  ISETP.GT.AND P0, PT, R14, 0x48, PT ;  /* 0x000000480e00780c */ /* 0x000fc60003f04270 */
[----:B------:R-:W-:Y:S01]  /*10550*/  @P4 STG.E.U16 desc[UR14][R4.64+0xf0], R238 ;  /* 0x0000f0ee04004986 */ /* 0x000fe2000c10150e */
[----:B------:R-:W-:-:S03]  /*10560*/  USHF.L.U64.HI UR6, UR6, 0x1, UR7 ;  /* 0x0000000106067899 */ /* 0x000fc60008010207 */
[----:B------:R1:W-:Y:S01]  /*10570*/  @P1 STG.E.U16 desc[UR14][R4.64+0xf2], R239 ;  /* 0x0000f2ef04001986 */ /* 0x0003e2000c10150e */
[----:B------:R-:W-:Y:S02]  /*10580*/  ISETP.GT.AND P1, PT, R14, 0x40, PT ;  /* 0x000000400e00780c */ /* 0x000fe40003f24270 */
[C---:B------:R-:W-:Y:S02]  /*10590*/  ISETP.GT.AND P3, PT, R0.reuse, RZ, P0 ;  /* 0x000000ff0000720c */ /* 0x040fe40000764270 */
[C---:B------:R-:W-:Y:S02]  /*105a0*/  ISETP.GT.AND P5, PT, R0.reuse, RZ, P1 ;  /* 0x000000ff0000720c */ /* 0x040fe40000fa4270 */
[----:B------:R-:W-:Y:S02]  /*105b0*/  ISETP.GT.AND P4, PT, R0, 0x1, P1 ;  /* 0x000000010000780c */ /* 0x000fe40000f84270 */
[----:B-1----:R-:W-:Y:S02]  /*105c0*/  IADD3 R4, P6, R2, UR10, RZ ;  /* 0x0000000a02047c10 */ /* 0x002fe4000ffde0ff */
[----:B------:R-:W-:-:S02]  /*105d0*/  ISETP.GT.AND P2, PT, R0, 0x1, P0 ;  /* 0x000000010000780c */ /* 0x000fc40000744270 */
[----:B------:R-:W-:Y:S02]  /*105e0*/  IADD3.X R5, R3, UR6, RZ, P6, !PT ;  /* 0x0000000603057c10 */ /* 0x000fe4000b7fe4ff */
[----:B------:R-:W-:Y:S02]  /*105f0*/  IADD3 R10, P6, R4, UR9, RZ ;  /* 0x00000009040a7c10 */ /* 0x000fe4000ffde0ff */
[----:B------:R-:W-:Y:S02]  /*10600*/  F2FP.BF16.F32.PACK_AB R152, RZ, R152 ;  /* 0x00000098ff98723e */ /* 0x000fe400000010ff */
[----:B------:R-:W-:Y:S02]  /*10610*/  F2FP.BF16.F32.PACK_AB R153, RZ, R153 ;  /* 0x00000099ff99723e */ /* 0x000fe400000010ff */
[----:B------:R-:W-:Y:S02]  /*10620*/  F2FP.BF16.F32.PACK_AB R154, RZ, R154 ;  /* 0x0000009aff9a723e */ /* 0x000fe400000010ff */
[----:B------:R-:W-:Y:S01]  /*10630*/  IADD3.X R11, R5, UR8, RZ, P6, !PT ;  /* 0x00000008050b7c10 */ /* 0x000fe2000b7fe4ff */
[----:B------:R-:W-:Y:S01]  /*10640*/  FMUL R6, R156, UR13 ;  /* 0x0000000d9c067c20 */ /* 0x000fe20008400000 */
[----:B------:R-:W-:Y:S01]  /*10650*/  F2FP.BF16.F32.PACK_AB R155, RZ, R155 ;  /* 0x0000009bff9b723e */ /* 0x000fe200000010ff */
[----:B------:R-:W-:Y:S01]  /*10660*/  @P5 STG.E.U16 desc[UR14][R4.64], R152 ;  /* 0x0000009804005986 */ /* 0x000fe2000c10150e */
[----:B------:R-:W-:-:S03]  /*10670*/  FMUL R7, R157, UR13 ;  /* 0x0000000d9d077c20 */ /* 0x000fc60008400000 */
[----:B------:R-:W-:Y:S01]  /*10680*/  @P4 STG.E.U16 desc[UR14][R4.64+0x2], R153 ;  /* 0x0000029904004986 */ /* 0x000fe2000c10150e */
[----:B------:R-:W-:-:S03]  /*10690*/  ISETP.GT.AND P4, PT, R0, 0x9, P1 ;  /* 0x000000090000780c */ /* 0x000fc60000f84270 */
[----:B------:R-:W-:Y:S01]  /*106a0*/  @P3 STG.E.U16 desc[UR14][R10.64], R154 ;  /* 0x0000009a0a003986 */ /* 0x000fe2000c10150e */
[C---:B------:R-:W-:Y:S01]  /*106b0*/  ISETP.GT.AND P3, PT, R0.reuse, 0x8, P1 ;  /* 0x000000080000780c */ /* 0x040fe20000f64270 */
[----:B------:R-:W-:Y:S01]  /*106c0*/  IMAD.U32 R9, RZ, RZ, UR9 ;  /* 0x00000009ff097e24 */ /* 0x000fe2000f8e00ff */
[----:B------:R-:W-:Y:S01]  /*106d0*/  F2FP.BF16.F32.PACK_AB R6, RZ, R6 ;  /* 0x00000006ff06723e */ /* 0x000fe200000010ff */
[----:B------:R1:W-:Y:S01]  /*106e0*/  @P2 STG.E.U16 desc[UR14][R10.64+0x2], R155 ;  /* 0x0000029b0a002986 */ /* 0x0003e2000c10150e */
[----:B------:R-:W-:Y:S01]  /*106f0*/  ISETP.GT.AND P2, PT, R0, 0x8, P0 ;  /* 0x000000080000780c */ /* 0x000fe20000744270 */
[----:B------:R-:W-:Y:S01]  /*10700*/  FMUL R8, R158, UR13 ;  /* 0x0000000d9e087c20 */ /* 0x000fe20008400000 */
[----:B------:R-:W-:-:S04]  /*10710*/  F2FP.BF16.F32.PACK_AB R7, RZ, R7 ;  /* 0x00000007ff07723e */ /* 0x000fc800000010ff */
[----:B------:R-:W-:Y:S02]  /*10720*/  F2FP.BF16.F32.PACK_AB R8, RZ, R8 ;  /* 0x00000008ff08723e */ /* 0x000fe400000010ff */
[----:B-1----:R-:W-:Y:S01]  /*10730*/  PRMT R10, R6, 0x7610, R10 ;  /* 0x00007610060a7816 */ /* 0x002fe2000000000a */
[----:B------:R-:W-:Y:S01]  /*10740*/  IMAD.U32 R11, RZ, RZ, UR8 ;  /* 0x00000008ff0b7e24 */ /* 0x000fe2000f8e00ff */
[----:B------:R-:W-:Y:S02]  /*10750*/  IADD3 R6, P5, P6, R9, UR10, R2 ;  /* 0x0000000a09067c10 */ /* 0x000fe4000febe002 */
[----:B------:R-:W-:Y:S02]  /*10760*/  PRMT R9, R7, 0x7610, R9 ;  /* 0x0000761007097816 */ /* 0x000fe40000000009 */
[----:B------:R-:W-:Y:S01]  /*10770*/  IADD3.X R7, R11, UR6, R3, P5, P6 ;  /* 0x000000060b077c10 */ /* 0x000fe2000afec403 */
[----:B------:R-:W-:Y:S01]  /*10780*/  @P3 STG.E.U16 desc[UR14][R4.64+0x10], R10 ;  /* 0x0000100a04003986 */ /* 0x000fe2000c10150e */
[----:B------:R-:W-:-:S03]  /*10790*/  ISETP.GT.AND P3, PT, R0, 0x9, P0 ;  /* 0x000000090000780c */ /* 0x000fc60000764270 */
[----:B------:R-:W-:Y:S01]  /*107a0*/  @P4 STG.E.U16 desc[UR14][R4.64+0x12], R9 ;  /* 0x0000120904004986 */ /* 0x000fe2000c10150e */
[C---:B------:R-:W-:Y:S01]  /*107b0*/  ISETP.GT.AND P4, PT, R0.reuse, 0x10, P1 ;  /* 0x000000100000780c */ /* 0x040fe20000f84270 */
[----:B------:R-:W-:Y:S01]  /*107c0*/  FMUL R159, R159, UR13 ;  /* 0x0000000d9f9f7c20 */ /* 0x000fe20008400000 */
[C---:B------:R-:W-:Y:S01]  /*107d0*/  ISETP.GT.AND P5, PT, R0.reuse, 0x11, P1 ;  /* 0x000000110000780c */ /* 0x040fe20000fa4270 */
[----:B------:R-:W-:Y:S01]  /*107e0*/  @P2 STG.E.U16 desc[UR14][R6.64+0x10], R8 ;  /* 0x0000100806002986 */ /* 0x000fe2000c10150e */
[----:B------:R-:W-:Y:S01]  /*107f0*/  ISETP.GT.AND P2, PT, R0, 0x10, P0 ;  /* 0x000000100000780c */ /* 0x000fe20000744270 */
[----:B------:R-:W-:Y:S01]  /*10800*/  FMUL R160, R160, UR13 ;  /* 0x0000000da0a07c20 */ /* 0x000fe20008400000 */
[----:B------:R-:W-:Y:S01]  /*10810*/  FMUL R161, R161, UR13 ;  /* 0x0000000da1a17c20 */ /* 0x000fe20008400000 */
[----:B------:R-:W-:Y:S01]  /*10820*/  FMUL R162, R162, UR13 ;  /* 0x0000000da2a27c20 */ /* 0x000fe20008400000 */
[----:B------:R-:W-:Y:S02]  /*10830*/  F2FP.BF16.F32.PACK_AB R159, RZ, R159 ;  /* 0x0000009fff9f723e */ /* 0x000fe400000010ff */
[----:B------:R-:W-:-:S02]  /*10840*/  F2FP.BF16.F32.PACK_AB R160, RZ, R160 ;  /* 0x000000a0ffa0723e */ /* 0x000fc400000010ff */
[----:B------:R-:W-:Y:S02]  /*10850*/  F2FP.BF16.F32.PACK_AB R161, RZ, R161 ;  /* 0x000000a1ffa1723e */ /* 0x000fe400000010ff */
[----:B------:R-:W-:Y:S01]  /*10860*/  F2FP.BF16.F32.PACK_AB R162, RZ, R162 ;  /* 0x000000a2ffa2723e */ /* 0x000fe200000010ff */
[----:B------:R-:W-:Y:S01]  /*10870*/  @P3 STG.E.U16 desc[UR14][R6.64+0x12], R159 ;  /* 0x0000129f06003986 */ /* 0x000fe2000c10150e */
[----:B------:R-:W-:-:S03]  /*10880*/  ISETP.GT.AND P3, PT, R0, 0x11, P0 ;  /* 0x000000110000780c */ /* 0x000fc60000764270 */
[----:B------:R-:W-:Y:S01]  /*10890*/  @P4 STG.E.U16 desc[UR14][R4.64+0x20], R160 ;  /* 0x000020a004004986 */ /* 0x000fe2000c10150e */
[C---:B------:R-:W-:Y:S01]  /*108a0*/  ISETP.GT.AND P4, PT, R0.reuse, 0x18, P1 ;  /* 0x000000180000780c */ /* 0x040fe20000f84270 */
[----:B------:R-:W-:Y:S02]  /*108b0*/  FMUL R163, R163, UR13 ;  /* 0x0000000da3a37c20 */ /* 0x000fe40008400000 */
[----:B------:R-:W-:Y:S01]  /*108c0*/  @P5 STG.E.U16 desc[UR14][R4.64+0x22], R161 ;  /* 0x000022a104005986 */ /* 0x000fe2000c10150e */
[----:B------:R-:W-:Y:S01]  /*108d0*/  ISETP.GT.AND P5, PT, R0, 0x19, P1 ;  /* 0x000000190000780c */ /* 0x000fe20000fa4270 */
[----:B------:R-:W-:Y:S02]  /*108e0*/  FMUL R164, R164, UR13 ;  /* 0x0000000da4a47c20 */ /* 0x000fe40008400000 */
[----:B------:R-:W-:Y:S01]  /*108f0*/  @P2 STG.E.U16 desc[UR14][R6.64+0x20], R162 ;  /* 0x000020a206002986 */ /* 0x000fe2000c10150e */
[----:B------:R-:W-:Y:S01]  /*10900*/  ISETP.GT.AND P2, PT, R0, 0x18, P0 ;  /* 0x000000180000780c */ /* 0x000fe20000744270 */
[----:B------:R-:W-:Y:S01]  /*10910*/  FMUL R165, R165, UR13 ;  /* 0x0000000da5a57c20 */ /* 0x000fe20008400000 */
[----:B------:R-:W-:Y:S01]  /*10920*/  FMUL R166, R166, UR13 ;  /* 0x0000000da6a67c20 */ /* 0x000fe20008400000 */
[----:B------:R-:W-:-:S02]  /*10930*/  F2FP.BF16.F32.PACK_AB R163, RZ, R163 ;  /* 0x000000a3ffa3723e */ /* 0x000fc400000010ff */
[----:B------:R-:W-:Y:S02]  /*10940*/  F2FP.BF16.F32.PACK_AB R164, RZ, R164 ;  /* 0x000000a4ffa4723e */ /* 0x000fe400000010ff */
        /* <DEDUP_REMOVED lines=181> */
[C---:B------:R-:W-:Y:S02]  /*114a0*/  ISETP.GT.AND P4, PT, R0.reuse, 0x71, P0 ;  /* 0x000000710000780c */ /* 0x040fe40000784270 */
[----:B------:R-:W-:Y:S01]  /*114b0*/  ISETP.GT.AND P1, PT, R0, 0x79, P1 ;  /* 0x000000790000780c */ /* 0x000fe20000f24270 */
[----:B------:R-:W-:Y:S01]  /*114c0*/  @P5 STG.E.U16 desc[UR14][R4.64+0xe2], R209 ;  /* 0x0000e2d104005986 */ /* 0x000fe2000c10150e */
[----:B------:R-:W-:-:S03]  /*114d0*/  FMUL R211, R211, UR13 ;  /* 0x0000000dd3d37c20 */ /* 0x000fc60008400000 */
[----:B------:R-:W-:Y:S01]  /*114e0*/  @P2 STG.E.U16 desc[UR14][R6.64+0xe0], R210 ;  /* 0x0000e0d206002986 */ /* 0x000fe2000c10150e */
[----:B------:R-:W-:Y:S01]  /*114f0*/  ISETP.GT.AND P2, PT, R0, 0x78, P0 ;  /* 0x000000780000780c */ /* 0x000fe20000744270 */
[----:B------:R-:W-:Y:S01]  /*11500*/  FMUL R212, R212, UR13 ;  /* 0x0000000dd4d47c20 */ /* 0x000fe20008400000 */
[----:B------:R-:W-:Y:S01]  /*11510*/  FMUL R213, R213, UR13 ;  /* 0x0000000dd5d57c20 */ /* 0x000fe20008400000 */
[----:B------:R-:W-:Y:S02]  /*11520*/  F2FP.BF16.F32.PACK_AB R211, RZ, R211 ;  /* 0x000000d3ffd3723e */ /* 0x000fe400000010ff */
[----:B------:R-:W-:Y:S01]  /*11530*/  ISETP.GT.AND P0, PT, R0, 0x79, P0 ;  /* 0x000000790000780c */ /* 0x000fe20000704270 */
[----:B------:R-:W-:Y:S01]  /*11540*/  FMUL R214, R214, UR13 ;  /* 0x0000000dd6d67c20 */ /* 0x000fe20008400000 */
[----:B------:R-:W-:Y:S02]  /*11550*/  F2FP.BF16.F32.PACK_AB R212, RZ, R212 ;  /* 0x000000d4ffd4723e */ /* 0x000fe400000010ff */
[----:B------:R-:W-:Y:S01]  /*11560*/  F2FP.BF16.F32.PACK_AB R213, RZ, R213 ;  /* 0x000000d5ffd5723e */ /* 0x000fe200000010ff */
[----:B------:R-:W-:Y:S01]  /*11570*/  @P4 STG.E.U16 desc[UR14][R6.64+0xe2], R211 ;  /* 0x0000e2d306004986 */ /* 0x000fe2000c10150e */
[----:B------:R-:W-:Y:S01]  /*11580*/  F2FP.BF16.F32.PACK_AB R214, RZ, R214 ;  /* 0x000000d6ffd6723e */ /* 0x000fe200000010ff */
[----:B------:R-:W-:-:S02]  /*11590*/  USHF.L.U32 UR7, UR18, 0x8, URZ ;  /* 0x0000000812077899 */ /* 0x000fc4000800063f */
[----:B------:R-:W-:Y:S04]  /*115a0*/  @P3 STG.E.U16 desc[UR14][R4.64+0xf0], R212 ;  /* 0x0000f0d404003986 */ /* 0x000fe8000c10150e */
[----:B------:R1:W-:Y:S01]  /*115b0*/  @P1 STG.E.U16 desc[UR14][R4.64+0xf2], R213 ;  /* 0x0000f2d504001986 */ /* 0x0003e2000c10150e */
[----:B------:R-:W-:Y:S01]  /*115c0*/  FMUL R215, R215, UR13 ;  /* 0x0000000dd7d77c20 */ /* 0x000fe20008400000 */
[----:B------:R-:W-:Y:S01]  /*115d0*/  USHF.L.U64.HI UR6, UR18, 0x8, UR19 ;  /* 0x0000000812067899 */ /* 0x000fe20008010213 */
[----:B-1----:R-:W-:Y:S02]  /*115e0*/  @P2 IMAD.MOV.U32 R4, RZ, RZ, R6 ;  /* 0x000000ffff042224 */ /* 0x002fe400078e0006 */
[----:B------:R-:W-:Y:S01]  /*115f0*/  @P2 IMAD.MOV.U32 R5, RZ, RZ, R7 ;  /* 0x000000ffff052224 */ /* 0x000fe200078e0007 */
[----:B------:R-:W-:-:S04]  /*11600*/  F2FP.BF16.F32.PACK_AB R215, RZ, R215 ;  /* 0x000000d7ffd7723e */ /* 0x000fc800000010ff */
[----:B------:R1:W-:Y:S01]  /*11610*/  @P2 STG.E.U16 desc[UR14][R4.64+0xf0], R214 ;  /* 0x0000f0d604002986 */ /* 0x0003e2000c10150e */
[C---:B------:R-:W-:Y:S01]  /*11620*/  ISETP.GT.AND P3, PT, R14.reuse, 0x80, PT ;  /* 0x000000800e00780c */ /* 0x040fe20003f64270 */
[----:B------:R-:W-:Y:S01]  /*11630*/  IMAD.U32 R9, RZ, RZ, UR6 ;  /* 0x00000006ff097e24 */ /* 0x000fe2000f8e00ff */
[----:B------:R-:W-:Y:S01]  /*11640*/  ISETP.GT.AND P1, PT, R14, 0x88, PT ;  /* 0x000000880e00780c */ /* 0x000fe20003f24270 */
[----:B-1----:R-:W-:Y:S02]  /*11650*/  @P0 IMAD.MOV.U32 R5, RZ, RZ, R7 ;  /* 0x000000ffff050224 */ /* 0x002fe400078e0007 */
[----:B------:R-:W-:Y:S01]  /*11660*/  IMAD.U32 R7, RZ, RZ, UR7 ;  /* 0x00000007ff077e24 */ /* 0x000fe2000f8e00ff */
[----:B------:R-:W-:-:S04]  /*11670*/  @P0 MOV R4, R6 ;  /* 0x0000000600040202 */ /* 0x000fc80000000f00 */
[----:B------:R-:W-:Y:S01]  /*11680*/  IADD3 R6, P5, P6, R2, UR9, R7 ;  /* 0x0000000902067c10 */ /* 0x000fe2000febe007 */
[----:B------:R1:W-:Y:S01]  /*11690*/  @P0 STG.E.U16 desc[UR14][R4.64+0xf2], R215 ;  /* 0x0000f2d704000986 */ /* 0x0003e2000c10150e */
[C---:B------:R-:W-:Y:S02]  /*116a0*/  ISETP.GT.AND P0, PT, R0.reuse, RZ, P3 ;  /* 0x000000ff0000720c */ /* 0x040fe40001f04270 */
[----:B------:R-:W-:Y:S02]  /*116b0*/  ISETP.GT.AND P2, PT, R0, 0x1, P3 ;  /* 0x000000010000780c */ /* 0x000fe40001f44270 */
[----:B------:R-:W-:Y:S01]  /*116c0*/  IADD3.X R7, R3, UR8, R9, P5, P6 ;  /* 0x0000000803077c10 */ /* 0x000fe2000afec409 */
[----:B------:R-:W-:Y:S01]  /*116d0*/  FMUL R88, R88, UR13 ;  /* 0x0000000d58587c20 */ /* 0x000fe20008400000 */
[----:B------:R-:W-:Y:S01]  /*116e0*/  ISETP.GT.AND P5, PT, R0, RZ, P1 ;  /* 0x000000ff0000720c */ /* 0x000fe20000fa4270 */
[----:B------:R-:W-:Y:S01]  /*116f0*/  FMUL R89, R89, UR13 ;  /* 0x0000000d59597c20 */ /* 0x000fe20008400000 */
[----:B-1----:R-:W-:Y:S01]  /*11700*/  IADD3 R4, P4, R2, UR7, RZ ;  /* 0x0000000702047c10 */ /* 0x002fe2000ff9e0ff */
[----:B------:R-:W-:-:S03]  /*11710*/  FMUL R90, R90, UR13 ;  /* 0x0000000d5a5a7c20 */ /* 0x000fc60008400000 */
[----:B------:R-:W-:Y:S02]  /*11720*/  IADD3.X R5, R3, UR6, RZ, P4, !PT ;  /* 0x0000000603057c10 */ /* 0x000fe4000a7fe4ff */
[----:B------:R-:W-:Y:S02]  /*11730*/  IADD3 R8, P4, R4, UR9, RZ ;  /* 0x0000000904087c10 */ /* 0x000fe4000ff9e0ff */
[----:B------:R-:W-:Y:S02]  /*11740*/  F2FP.BF16.F32.PACK_AB R88, RZ, R88 ;  /* 0x00000058ff58723e */ /* 0x000fe400000010ff */
[----:B------:R-:W-:Y:S02]  /*11750*/  F2FP.BF16.F32.PACK_AB R89, RZ, R89 ;  /* 0x00000059ff59723e */ /* 0x000fe400000010ff */
[----:B------:R-:W-:Y:S02]  /*11760*/  F2FP.BF16.F32.PACK_AB R90, RZ, R90 ;  /* 0x0000005aff5a723e */ /* 0x000fe400000010ff */
[----:B------:R-:W-:Y:S01]  /*11770*/  IADD3.X R9, R5, UR8, RZ, P4, !PT ;  /* 0x0000000805097c10 */ /* 0x000fe2000a7fe4ff */
[----:B------:R-:W-:Y:S01]  /*11780*/  @P0 STG.E.U16 desc[UR14][R4.64], R88 ;  /* 0x0000005804000986 */ /* 0x000fe2000c10150e */
[----:B------:R-:W-:-:S02]  /*11790*/  ISETP.GT.AND P0, PT, R0, 0x1, P1 ;  /* 0x000000010000780c */ /* 0x000fc40000f04270 */
[C---:B------:R-:W-:Y:S01]  /*117a0*/  ISETP.GT.AND P4, PT, R0.reuse, 0x9, P3 ;  /* 0x000000090000780c */ /* 0x040fe20001f84270 */
[----:B------:R-:W-:Y:S01]  /*117b0*/  @P2 STG.E.U16 desc[UR14][R4.64+0x2], R89 ;  /* 0x0000025904002986 */ /* 0x000fe2000c10150e */
[C---:B------:R-:W-:Y:S01]  /*117c0*/  ISETP.GT.AND P2, PT, R0.reuse, 0x8, P3 ;  /* 0x000000080000780c */ /* 0x040fe20001f44270 */
[----:B------:R-:W-:Y:S02]  /*117d0*/  FMUL R91, R91, UR13 ;  /* 0x0000000d5b5b7c20 */ /* 0x000fe40008400000 */
[----:B------:R-:W-:Y:S01]  /*117e0*/  @P5 STG.E.U16 desc[UR14][R8.64], R90 ;  /* 0x0000005a08005986 */ /* 0x000fe2000c10150e */
[----:B------:R-:W-:Y:S01]  /*117f0*/  ISETP.GT.AND P5, PT, R0, 0x8, P1 ;  /* 0x000000080000780c */ /* 0x000fe20000fa4270 */
[----:B------:R-:W-:Y:S01]  /*11800*/  FMUL R92, R92, UR13 ;  /* 0x0000000d5c5c7c20 */ /* 0x000fe20008400000 */
[----:B------:R-:W-:Y:S01]  /*11810*/  FMUL R93, R93, UR13 ;  /* 0x0000000d5d5d7c20 */ /* 0x000fe20008400000 */
[----:B------:R-:W-:Y:S01]  /*11820*/  FMUL R94, R94, UR13 ;  /* 0x0000000d5e5e7c20 */ /* 0x000fe20008400000 */
[----:B------:R-:W-:-:S02]  /*11830*/  F2FP.BF16.F32.PACK_AB R91, RZ, R91 ;  /* 0x0000005bff5b723e */ /* 0x000fc400000010ff */
[----:B------:R-:W-:Y:S02]  /*11840*/  F2FP.BF16.F32.PACK_AB R92, RZ, R92 ;  /* 0x0000005cff5c723e */ /* 0x000fe400000010ff */
[----:B------:R-:W-:Y:S02]  /*11850*/  F2FP.BF16.F32.PACK_AB R93, RZ, R93 ;  /* 0x0000005dff5d723e */ /* 0x000fe400000010ff */
[----:B------:R-:W-:Y:S01]  /*11860*/  F2FP.BF16.F32.PACK_AB R94, RZ, R94 ;  /* 0x0000005eff5e723e */ /* 0x000fe200000010ff */
[----:B------:R1:W-:Y:S01]  /*11870*/  @P0 STG.E.U16 desc[UR14][R8.64+0x2], R91 ;  /* 0x0000025b08000986 */ /* 0x0003e2000c10150e */
[----:B------:R-:W-:-:S03]  /*11880*/  ISETP.GT.AND P0, PT, R0, 0x9, P1 ;  /* 0x000000090000780c */ /* 0x000fc60000f04270 */
[----:B------:R-:W-:Y:S01]  /*11890*/  @P2 STG.E.U16 desc[UR14][R4.64+0x10], R92 ;  /* 0x0000105c04002986 */ /* 0x000fe2000c10150e */
[----:B------:R-:W-:-:S03]  /*118a0*/  ISETP.GT.AND P2, PT, R0, 0x10, P3 ;  /* 0x000000100000780c */ /* 0x000fc60001f44270 */
        /* <DEDUP_REMOVED lines=140> */
[----:B------:R-:W-:Y:S04]  /*12170*/  @P0 STG.E.U16 desc[UR14][R6.64+0x92], R127 ;  /* 0x0000927f06000986 */ /* 0x000fe8000c10150e */
[----:B------:R-:W-:Y:S01]  /*12180*/  @P2 STG.E.U16 desc[UR14][R4.64+0xa0], R128 ;  /* 0x0000a08004002986 */ /* 0x000fe2000c10150e */
[----:B------:R-:W-:-:S03]  /*12190*/  ISETP.GT.AND P2, PT, R0, 0x51, P1 ;  /* 0x000000510000780c */ /* 0x000fc60000f44270 */
[----:B------:R-:W-:Y:S01]  /*121a0*/  @P4 STG.E.U16 desc[UR14][R4.64+0xa2], R129 ;  /* 0x0000a28104004986 */ /* 0x000fe2000c10150e */
[----:B------:R-:W-:-:S03]  /*121b0*/  FMUL R131, R131, UR13 ;  /* 0x0000000d83837c20 */ /* 0x000fc60008400000 */
[----:B------:R-:W-:Y:S01]  /*121c0*/  @P5 STG.E.U16 desc[UR14][R6.64+0xa0], R130 ;  /* 0x0000a08206005986 */ /* 0x000fe2000c10150e */
[----:B------:R-:W-:Y:S01]  /*121d0*/  ISETP.GT.AND P5, PT, R0, 0x59, P3 ;  /* 0x000000590000780c */ /* 0x000fe20001fa4270 */
[----:B------:R-:W-:Y:S01]  /*121e0*/  FMUL R133, R133, UR13 ;  /* 0x0000000d85857c20 */ /* 0x000fe20008400000 */
[----:B------:R-:W-:-:S04]  /*121f0*/  F2FP.BF16.F32.PACK_AB R131, RZ, R131 ;  /* 0x00000083ff83723e */ /* 0x000fc800000010ff */
[----:B------:R-:W-:Y:S01]  /*12200*/  F2FP.BF16.F32.PACK_AB R133, RZ, R133 ;  /* 0x00000085ff85723e */ /* 0x000fe200000010ff */
[----:B------:R-:W-:Y:S01]  /*12210*/  @P2 STG.E.U16 desc[UR14][R6.64+0xa2], R131 ;  /* 0x0000a28306002986 */ /* 0x000fe2000c10150e */
[C---:B------:R-:W-:Y:S02]  /*12220*/  ISETP.GT.AND P4, PT, R0.reuse, 0x58, P3 ;  /* 0x000000580000780c */ /* 0x040fe40001f84270 */
[----:B------:R-:W-:Y:S01]  /*12230*/  ISETP.GT.AND P0, PT, R0, 0x58, P1 ;  /* 0x000000580000780c */ /* 0x000fe20000f04270 */
[----:B------:R-:W-:Y:S01]  /*12240*/  FMUL R132, R132, UR13 ;  /* 0x0000000d84847c20 */ /* 0x000fe20008400000 */
[C---:B------:R-:W-:Y:S01]  /*12250*/  ISETP.GT.AND P2, PT, R0.reuse, 0x59, P1 ;  /* 0x000000590000780c */ /* 0x040fe20000f44270 */
[----:B------:R-:W-:Y:S01]  /*12260*/  @P5 STG.E.U16 desc[UR14][R4.64+0xb2], R133 ;  /* 0x0000b28504005986 */ /* 0x000fe2000c10150e */
[----:B------:R-:W-:Y:S01]  /*12270*/  ISETP.GT.AND P5, PT, R0, 0x60, P3 ;  /* 0x000000600000780c */ /* 0x000fe20001fa4270 */
[----:B------:R-:W-:Y:S01]  /*12280*/  FMUL R134, R134, UR13 ;  /* 0x0000000d86867c20 */ /* 0x000fe20008400000 */
        /* <DEDUP_REMOVED lines=8> */
[----:B------:R-:W-:Y:S01]  /*12310*/  @P4 STG.E.U16 desc[UR14][R4.64+0xb0], R132 ;  /* 0x0000b08404004986 */ /* 0x000fe2000c10150e */
[----:B------:R-:W-:-:S03]  /*12320*/  F2FP.BF16.F32.PACK_AB R137, RZ, R137 ;  /* 0x00000089ff89723e */ /* 0x000fc600000010ff */
[----:B------:R-:W-:Y:S01]  /*12330*/  @P0 STG.E.U16 desc[UR14][R6.64+0xb0], R134 ;  /* 0x0000b08606000986 */ /* 0x000fe2000c10150e */
[----:B------:R-:W-:-:S03]  /*12340*/  ISETP.GT.AND P4, PT, R0, 0x60, P1 ;  /* 0x000000600000780c */ /* 0x000fc60000f84270 */
[----:B------:R-:W-:Y:S01]  /*12350*/  @P2 STG.E.U16 desc[UR14][R6.64+0xb2], R135 ;  /* 0x0000b28706002986 */ /* 0x000fe2000c10150e */
[----:B------:R-:W-:-:S03]  /*12360*/  FMUL R138, R138, UR13 ;  /* 0x0000000d8a8a7c20 */ /* 0x000fc60008400000 */
[----:B------:R-:W-:Y:S01]  /*12370*/  @P5 STG.E.U16 desc[UR14][R4.64+0xc0], R136 ;  /* 0x0000c08804005986 */ /* 0x000fe2000c10150e */
[----:B------:R-:W-:-:S03]  /*12380*/  ISETP.GT.AND P5, PT, R0, 0x61, P1 ;  /* 0x000000610000780c */ /* 0x000fc60000fa4270 */
[----:B------:R-:W-:Y:S01]  /*12390*/  @P6 STG.E.U16 desc[UR14][R4.64+0xc2], R137 ;  /* 0x0000c28904006986 */ /* 0x000fe2000c10150e */
[----:B------:R-:W-:Y:S01]  /*123a0*/  ISETP.GT.AND P6, PT, R0, 0x68, P3 ;  /* 0x000000680000780c */ /* 0x000fe20001fc4270 */
[----:B------:R-:W-:Y:S01]  /*123b0*/  FMUL R139, R139, UR13 ;  /* 0x0000000d8b8b7c20 */ /* 0x000fe20008400000 */
[----:B------:R-:W-:Y:S01]  /*123c0*/  FMUL R140, R140, UR13 ;  /* 0x0000000d8c8c7c20 */ /* 0x000fe20008400000 */
[----:B------:R-:W-:-:S03]  /*123d0*/  F2FP.BF16.F32.PACK_AB R138, RZ, R138 ;  /* 0x0000008aff8a723e */ /* 0x000fc600000010ff */
        /* <DEDUP_REMOVED lines=11> */
[----:B------:R-:W-:-:S03]  /*12490*/  F2FP.BF16.F32.PACK_AB R141, RZ, R141 ;  /* 0x0000008dff8d723e */ /* 0x000fc600000010ff */
[----:B------:R-:W-:Y:S02]  /*124a0*/  F2FP.BF16.F32.PACK_AB R142, RZ, R142 ;  /* 0x0000008eff8e723e */ /* 0x000fe400000010ff */
[----:B------:R-:W-:Y:S01]  /*124b0*/  F2FP.BF16.F32.PACK_AB R143, RZ, R143 ;  /* 0x0000008fff8f723e */ /* 0x000fe200000010ff */
[----:B------:R-:W-:Y:S04]  /*124c0*/  @P4 STG.E.U16 desc[UR14][R4.64+0xd2], R141 ;  /* 0x0000d28d04004986 */ /* 0x000fe8000c10150e */
[----:B------:R-:W-:Y:S01]  /*124d0*/  @P5 STG.E.U16 desc[UR14][R6.64+0xd0], R142 ;  /* 0x0000d08e06005986 */ /* 0x000fe2000c10150e */
[----:B------:R-:W-:-:S03]  /*124e0*/  ISETP.GT.AND P5, PT, R0, 0x70, P3 ;  /* 0x000000700000780c */ /* 0x000fc60001fa4270 */
[----:B------:R-:W-:Y:S01]  /*124f0*/  @P6 STG.E.U16 desc[UR14][R6.64+0xd2], R143 ;  /* 0x0000d28f06006986 */ /* 0x000fe2000c10150e */
[----:B------:R-:W-:Y:S01]  /*12500*/  ISETP.GT.AND P6, PT, R0, 0x71, P3 ;  /* 0x000000710000780c */ /* 0x000fe20001fc4270 */
[----:B------:R-:W-:Y:S01]  /*12510*/  FMUL R144, R144, UR13 ;  /* 0x0000000d90907c20 */ /* 0x000fe20008400000 */
[----:B------:R-:W-:Y:S01]  /*12520*/  FMUL R145, R145, UR13 ;  /* 0x0000000d91917c20 */ /* 0x000fe20008400000 */
[----:B------:R-:W-:-:S03]  /*12530*/  ISETP.GT.AND P4, PT, R0, 0x70, P1 ;  /* 0x000000700000780c */ /* 0x000fc60000f84270 */
[----:B------:R-:W-:Y:S02]  /*12540*/  F2FP.BF16.F32.PACK_AB R144, RZ, R144 ;  /* 0x00000090ff90723e */ /* 0x000fe400000010ff */
[----:B------:R-:W-:Y:S01]  /*12550*/  F2FP.BF16.F32.PACK_AB R145, RZ, R145 ;  /* 0x00000091ff91723e */ /* 0x000fe200000010ff */
[----:B------:R-:W-:Y:S02]  /*12560*/  FMUL R146, R146, UR13 ;  /* 0x0000000d92927c20 */ /* 0x000fe40008400000 */
[----:B------:R-:W-:Y:S01]  /*12570*/  @P5 STG.E.U16 desc[UR14][R4.64+0xe0], R144 ;  /* 0x0000e09004005986 */ /* 0x000fe2000c10150e */
[----:B------:R-:W-:-:S03]  /*12580*/  ISETP.GT.AND P5, PT, R0, 0x71, P1 ;  /* 0x000000710000780c */ /* 0x000fc60000fa4270 */
[----:B------:R-:W-:Y:S01]  /*12590*/  @P6 STG.E.U16 desc[UR14][R4.64+0xe2], R145 ;  /* 0x0000e29104006986 */ /* 0x000fe2000c10150e */
[C---:B------:R-:W-:Y:S02]  /*125a0*/  ISETP.GT.AND P6, PT, R0.reuse, 0x78, P3 ;  /* 0x000000780000780c */ /* 0x040fe40001fc4270 */
[----:B------:R-:W-:Y:S01]  /*125b0*/  ISETP.GT.AND P3, PT, R0, 0x79, P3 ;  /* 0x000000790000780c */ /* 0x000fe20001f64270 */
[----:B------:R-:W-:Y:S01]  /*125c0*/  FMUL R147, R147, UR13 ;  /* 0x0000000d93937c20 */ /* 0x000fe20008400000 */
[----:B------:R-:W-:Y:S01]  /*125d0*/  F2FP.BF16.F32.PACK_AB R146, RZ, R146 ;  /* 0x00000092ff92723e */ /* 0x000fe200000010ff */
[----:B------:R-:W-:Y:S01]  /*125e0*/  FMUL R149, R149, UR13 ;  /* 0x0000000d95957c20 */ /* 0x000fe20008400000 */
[----:B------:R-:W-:Y:S02]  /*125f0*/  FMUL R148, R148, UR13 ;  /* 0x0000000d94947c20 */ /* 0x000fe40008400000 */
[----:B------:R-:W-:Y:S01]  /*12600*/  F2FP.BF16.F32.PACK_AB R147, RZ, R147 ;  /* 0x00000093ff93723e */ /* 0x000fe200000010ff */
[----:B------:R-:W-:Y:S01]  /*12610*/  @P4 STG.E.U16 desc[UR14][R6.64+0xe0], R146 ;  /* 0x0000e09206004986 */ /* 0x000fe2000c10150e */
[----:B------:R-:W-:-:S02]  /*12620*/  ISETP.GT.AND P4, PT, R0, 0x78, P1 ;  /* 0x000000780000780c */ /* 0x000fc40000f84270 */
[----:B------:R-:W-:Y:S02]  /*12630*/  F2FP.BF16.F32.PACK_AB R149, RZ, R149 ;  /* 0x00000095ff95723e */ /* 0x000fe400000010ff */
[----:B------:R-:W-:Y:S01]  /*12640*/  ISETP.GT.AND P2, PT, R14, 0xc0, PT ;  /* 0x000000c00e00780c */ /* 0x000fe20003f44270 */
[----:B------:R-:W-:Y:S01]  /*12650*/  @P5 STG.E.U16 desc[UR14][R6.64+0xe2], R147 ;  /* 0x0000e29306005986 */ /* 0x000fe2000c10150e */
[C---:B------:R-:W-:Y:S01]  /*12660*/  ISETP.GT.AND P1, PT, R0.reuse, 0x79, P1 ;  /* 0x000000790000780c */ /* 0x040fe20000f24270 */
[----:B-1----:R-:W-:Y:S01]  /*12670*/  IMAD.U32 R9, RZ, RZ, UR18 ;  /* 0x00000012ff097e24 */ /* 0x002fe2000f8e00ff */
[----:B------:R-:W-:Y:S01]  /*12680*/  F2FP.BF16.F32.PACK_AB R148, RZ, R148 ;  /* 0x00000094ff94723e */ /* 0x000fe200000010ff */
[----:B------:R-:W-:Y:S01]  /*12690*/  @P3 STG.E.U16 desc[UR14][R4.64+0xf2], R149 ;  /* 0x0000f29504003986 */ /* 0x000fe2000c10150e */
[----:B------:R-:W-:Y:S01]  /*126a0*/  ISETP.GT.AND P3, PT, R0, RZ, P2 ;  /* 0x000000ff0000720c */ /* 0x000fe20001764270 */
[----:B------:R-:W-:Y:S01]  /*126b0*/  FMUL R150, R150, UR13 ;  /* 0x0000000d96967c20 */ /* 0x000fe20008400000 */
[----:B------:R-:W-:Y:S01]  /*126c0*/  FMUL R151, R151, UR13 ;  /* 0x0000000d97977c20 */ /* 0x000fe20008400000 */
[----:B------:R-:W-:Y:S01]  /*126d0*/  UIMAD UR6, UR19, 0x180, URZ ;  /* 0x00000180130678a4 */ /* 0x000fe2000f8e023f */
[----:B------:R-:W-:Y:S01]  /*126e0*/  FMUL R24, R24, UR13 ;  /* 0x0000000d18187c20 */ /* 0x000fe20008400000 */
[----:B------:R-:W-:Y:S01]  /*126f0*/  IMAD.WIDE.U32 R2, R9, 0x180, R2 ;  /* 0x0000018009027825 */ /* 0x000fe200078e0002 */
[----:B------:R1:W-:Y:S01]  /*12700*/  @P6 STG.E.U16 desc[UR14][R4.64+0xf0], R148 ;  /* 0x0000f09404006986 */ /* 0x0003e2000c10150e */
[----:B------:R-:W-:-:S02]  /*12710*/  F2FP.BF16.F32.PACK_AB R150, RZ, R150 ;  /* 0x00000096ff96723e */ /* 0x000fc400000010ff */
[----:B------:R-:W-:Y:S01]  /*12720*/  F2FP.BF16.F32.PACK_AB R151, RZ, R151 ;  /* 0x00000097ff97723e */ /* 0x000fe200000010ff */
[----:B------:R-:W-:Y:S01]  /*12730*/  VIADD R3, R3, UR6 ;  /* 0x0000000603037c36 */ /* 0x000fe20008000000 */
[----:B------:R-:W-:Y:S02]  /*12740*/  ISETP.GT.AND P5, PT, R0, 0x1, P2 ;  /* 0x000000010000780c */ /* 0x000fe400017a4270 */
[----:B------:R-:W-:Y:S01]  /*12750*/  F2FP.BF16.F32.PACK_AB R24, RZ, R24 ;  /* 0x00000018ff18723e */ /* 0x000fe200000010ff */
[----:B------:R-:W-:Y:S01]  /*12760*/  FMUL R25, R25, UR13 ;  /* 0x0000000d19197c20 */ /* 0x000fe20008400000 */
[----:B-1----:R-:W-:Y:S02]  /*12770*/  @P4 IMAD.MOV.U32 R4, RZ, RZ, R6 ;  /* 0x000000ffff044224 */ /* 0x002fe400078e0006 */
[----:B------:R-:W-:Y:S01]  /*12780*/  @P4 IMAD.MOV.U32 R5, RZ, RZ, R7 ;  /* 0x000000ffff054224 */ /* 0x000fe200078e0007 */
[----:B------:R-:W-:-:S04]  /*12790*/  ISETP.GT.AND P0, PT, R14, 0xc8, PT ;  /* 0x000000c80e00780c */ /* 0x000fc80003f04270 */
[----:B------:R1:W-:Y:S01]  /*127a0*/  @P4 STG.E.U16 desc[UR14][R4.64+0xf0], R150 ;  /* 0x0000f09604004986 */ /* 0x0003e2000c10150e */
[----:B------:R-:W-:-:S03]  /*127b0*/  F2FP.BF16.F32.PACK_AB R25, RZ, R25 ;  /* 0x00000019ff19723e */ /* 0x000fc600000010ff */
[----:B------:R2:W-:Y:S04]  /*127c0*/  @P1 STG.E.U16 desc[UR14][R6.64+0xf2], R151 ;  /* 0x0000f29706001986 */ /* 0x0005e8000c10150e */
[----:B------:R-:W-:Y:S01]  /*127d0*/  @P3 STG.E.U16 desc[UR14][R2.64], R24 ;  /* 0x0000001802003986 */ /* 0x000fe2000c10150e */
[----:B------:R-:W-:Y:S01]  /*127e0*/  ISETP.GT.AND P3, PT, R0, RZ, P0 ;  /* 0x000000ff0000720c */ /* 0x000fe20000764270 */
[----:B------:R-:W-:Y:S01]  /*127f0*/  FMUL R26, R26, UR13 ;  /* 0x0000000d1a1a7c20 */ /* 0x000fe20008400000 */
[----:B-1----:R-:W-:Y:S01]  /*12800*/  IADD3 R4, P1, R2, UR9, RZ ;  /* 0x0000000902047c10 */ /* 0x002fe2000ff3e0ff */
[----:B------:R-:W-:Y:S01]  /*12810*/  @P5 STG.E.U16 desc[UR14][R2.64+0x2], R25 ;  /* 0x0000021902005986 */ /* 0x000fe2000c10150e */
[C---:B------:R-:W-:Y:S02]  /*12820*/  ISETP.GT.AND P6, PT, R0.reuse, 0x1, P0 ;  /* 0x000000010000780c */ /* 0x040fe400007c4270 */
[----:B------:R-:W-:Y:S01]  /*12830*/  ISETP.GT.AND P5, PT, R0, 0x8, P2 ;  /* 0x000000080000780c */ /* 0x000fe200017a4270 */
[----:B------:R-:W-:Y:S01]  /*12840*/  FMUL R27, R27, UR13 ;  /* 0x0000000d1b1b7c20 */ /* 0x000fe20008400000 */
[----:B------:R-:W-:-:S02]  /*12850*/  F2FP.BF16.F32.PACK_AB R26, RZ, R26 ;  /* 0x0000001aff1a723e */ /* 0x000fc400000010ff */
[----:B------:R-:W-:Y:S02]  /*12860*/  IADD3.X R5, R3, UR8, RZ, P1, !PT ;  /* 0x0000000803057c10 */ /* 0x000fe40008ffe4ff */
[----:B------:R-:W-:Y:S01]  /*12870*/  ISETP.GT.AND P4, PT, R0, 0x9, P2 ;  /* 0x000000090000780c */ /* 0x000fe20001784270 */
[----:B------:R-:W-:Y:S01]  /*12880*/  FMUL R28, R28, UR13 ;  /* 0x0000000d1c1c7c20 */ /* 0x000fe20008400000 */
[----:B------:R-:W-:Y:S01]  /*12890*/  FMUL R29, R29, UR13 ;  /* 0x0000000d1d1d7c20 */ /* 0x000fe20008400000 */
[----:B------:R-:W-:Y:S01]  /*128a0*/  @P3 STG.E.U16 desc[UR14][R4.64], R26 ;  /* 0x0000001a04003986 */ /* 0x000fe2000c10150e */
[----:B------:R-:W-:Y:S02]  /*128b0*/  F2FP.BF16.F32.PACK_AB R27, RZ, R27 ;  /* 0x0000001bff1b723e */ /* 0x000fe400000010ff */
[----:B------:R-:W-:Y:S02]  /*128c0*/  ISETP.GT.AND P3, PT, R0, 0x8, P0 ;  /* 0x000000080000780c */ /* 0x000fe40000764270 */
[----:B------:R-:W-:Y:S01]  /*128d0*/  F2FP.BF16.F32.PACK_AB R28, RZ, R28 ;  /* 0x0000001cff1c723e */ /* 0x000fe200000010ff */
[----:B------:R-:W-:Y:S01]  /*128e0*/  FMUL R30, R30, UR13 ;  /* 0x0000000d1e1e7c20 */ /* 0x000fe20008400000 */
[----:B------:R-:W-:Y:S01]  /*128f0*/  F2FP.BF16.F32.PACK_AB R29, RZ, R29 ;  /* 0x0000001dff1d723e */ /* 0x000fe200000010ff */
[----:B------:R-:W-:Y:S01]  /*12900*/  @P6 STG.E.U16 desc[UR14][R4.64+0x2], R27 ;  /* 0x0000021b04006986 */ /* 0x000fe2000c10150e */
[----:B------:R-:W-:-:S03]  /*12910*/  ISETP.GT.AND P6, PT, R0, 0x9, P0 ;  /* 0x000000090000780c */ /* 0x000fc600007c4270 */
[----:B------:R-:W-:Y:S01]  /*12920*/  @P5 STG.E.U16 desc[UR14][R2.64+0x10], R28 ;  /* 0x0000101c02005986 */ /* 0x000fe2000c10150e */
[C---:B------:R-:W-:Y:S01]  /*12930*/  ISETP.GT.AND P5, PT, R0.reuse, 0x10, P2 ;  /* 0x000000100000780c */ /* 0x040fe200017a4270 */
[----:B------:R-:W-:Y:S01]  /*12940*/  FMUL R31, R31, UR13 ;  /* 0x0000000d1f1f7c20 */ /* 0x000fe20008400000 */
[----:B------:R-:W-:Y:S01]  /*12950*/  F2FP.BF16.F32.PACK_AB R30, RZ, R30 ;  /* 0x0000001eff1e723e */ /* 0x000fe200000010ff */
[----:B------:R-:W-:Y:S01]  /*12960*/  @P4 STG.E.U16 desc[UR14][R2.64+0x12], R29 ;  /* 0x0000121d02004986 */ /* 0x000fe2000c10150e */
[----:B------:R-:W-:Y:S01]  /*12970*/  ISETP.GT.AND P4, PT, R0, 0x11, P2 ;  /* 0x000000110000780c */ /* 0x000fe20001784270 */
[----:B------:R-:W-:Y:S01]  /*12980*/  FMUL R32, R32, UR13 ;  /* 0x0000000d20207c20 */ /* 0x000fe20008400000 */
[----:B------:R-:W-:Y:S01]  /*12990*/  FMUL R33, R33, UR13 ;  /* 0x0000000d21217c20 */ /* 0x000fe20008400000 */
[----:B------:R-:W-:Y:S01]  /*129a0*/  @P3 STG.E.U16 desc[UR14][R4.64+0x10], R30 ;  /* 0x0000101e04003986 */ /* 0x000fe2000c10150e */
[----:B------:R-:W-:Y:S02]  /*129b0*/  F2FP.BF16.F32.PACK_AB R31, RZ, R31 ;  /* 0x0000001fff1f723e */ /* 0x000fe400000010ff */
[----:B------:R-:W-:-:S02]  /*129c0*/  ISETP.GT.AND P3, PT, R0, 0x10, P0 ;  /* 0x000000100000780c */ /* 0x000fc40000764270 */
[----:B------:R-:W-:Y:S01]  /*129d0*/  F2FP.BF16.F32.PACK_AB R32, RZ, R32 ;  /* 0x00000020ff20723e */ /* 0x000fe200000010ff */
[----:B------:R-:W-:Y:S01]  /*129e0*/  FMUL R34, R34, UR13 ;  /* 0x0000000d22227c20 */ /* 0x000fe20008400000 */
[----:B------:R-:W-:Y:S01]  /*129f0*/  F2FP.BF16.F32.PACK_AB R33, RZ, R33 ;  /* 0x00000021ff21723e */ /* 0x000fe200000010ff */
[----:B------:R-:W-:Y:S01]  /*12a00*/  @P6 STG.E.U16 desc[UR14][R4.64+0x12], R31 ;  /* 0x0000121f04006986 */ /* 0x000fe2000c10150e */
[----:B------:R-:W-:-:S03]  /*12a10*/  ISETP.GT.AND P6, PT, R0, 0x11, P0 ;  /* 0x000000110000780c */ /* 0x000fc600007c4270 */
[----:B------:R-:W-:Y:S01]  /*12a20*/  @P5 STG.E.U16 desc[UR14][R2.64+0x20], R32 ;  /* 0x0000202002005986 */ /* 0x000fe2000c10150e */
[----:B------:R-:W-:-:S03]  /*12a30*/  F2FP.BF16.F32.PACK_AB R34, RZ, R34 ;  /* 0x00000022ff22723e */ /* 0x000fc600000010ff */
[----:B------:R-:W-:Y:S01]  /*12a40*/  @P4 STG.E.U16 desc[UR14][R2.64+0x22], R33 ;  /* 0x0000222102004986 */ /* 0x000fe2000c10150e */
[C---:B------:R-:W-:Y:S01]  /*12a50*/  ISETP.GT.AND P4, PT, R0.reuse, 0x18, P2 ;  /* 0x000000180000780c */ /* 0x040fe20001784270 */
[----:B------:R-:W-:Y:S01]  /*12a60*/  FMUL R35, R35, UR13 ;  /* 0x0000000d23237c20 */ /* 0x000fe20008400000 */
[----:B------:R-:W-:Y:S01]  /*12a70*/  ISETP.GT.AND P5, PT, R0, 0x19, P2 ;  /* 0x000000190000780c */ /* 0x000fe200017a4270 */
[----:B------:R-:W-:Y:S01]  /*12a80*/  FMUL R36, R36, UR13 ;  /* 0x0000000d24247c20 */ /* 0x000fe20008400000 */
[----:B------:R-:W-:Y:S01]  /*12a90*/  FMUL R37, R37, UR13 ;  /* 0x0000000d25257c20 */ /* 0x000fe20008400000 */
[----:B------:R-:W-:Y:S01]  /*12aa0*/  @P3 STG.E.U16 desc[UR14][R4.64+0x20], R34 ;  /* 0x0000202204003986 */ /* 0x000fe2000c10150e */
[----:B------:R-:W-:Y:S02]  /*12ab0*/  ISETP.GT.AND P3, PT, R0, 0x18, P0 ;  /* 0x000000180000780c */ /* 0x000fe40000764270 */
[----:B------:R-:W-:Y:S01]  /*12ac0*/  F2FP.BF16.F32.PACK_AB R35, RZ, R35 ;  /* 0x00000023ff23723e */ /* 0x000fe200000010ff */
[----:B------:R-:W-:Y:S01]  /*12ad0*/  FMUL R38, R38, UR13 ;  /* 0x0000000d26267c20 */ /* 0x000fe20008400000 */
[----:B------:R-:W-:-:S02]  /*12ae0*/  F2FP.BF16.F32.PACK_AB R36, RZ, R36 ;  /* 0x00000024ff24723e */ /* 0x000fc400000010ff */
[----:B------:R-:W-:Y:S01]  /*12af0*/  F2FP.BF16.F32.PACK_AB R37, RZ, R37 ;  /* 0x00000025ff25723e */ /* 0x000fe200000010ff */
[----:B------:R-:W-:Y:S01]  /*12b00*/  @P6 STG.E.U16 desc[UR14][R4.64+0x22], R35 ;  /* 0x0000222304006986 */ /* 0x000fe2000c10150e */
[----:B------:R-:W-:-:S03]  /*12b10*/  F2FP.BF16.F32.PACK_AB R38, RZ, R38 ;  /* 0x00000026ff26723e */ /* 0x000fc600000010ff */
[----:B------:R-:W-:Y:S01]  /*12b20*/  @P4 STG.E.U16 desc[UR14][R2.64+0x30], R36 ;  /* 0x0000302402004986 */ /* 0x000fe2000c10150e */
[C---:B------:R-:W-:Y:S02]  /*12b30*/  ISETP.GT.AND P4, PT, R0.reuse, 0x19, P0 ;  /* 0x000000190000780c */ /* 0x040fe40000784270 */
[C---:B------:R-:W-:Y:S01]  /*12b40*/  ISETP.GT.AND P6, PT, R0.reuse, 0x20, P2 ;  /* 0x000000200000780c */ /* 0x040fe200017c4270 */
[----:B------:R-:W-:Y:S01]  /*12b50*/  @P5 STG.E.U16 desc[UR14][R2.64+0x32], R37 ;  /* 0x0000322502005986 */ /* 0x000fe2000c10150e */
[----:B------:R-:W-:Y:S01]  /*12b60*/  ISETP.GT.AND P5, PT, R0, 0x21, P2 ;  /* 0x000000210000780c */ /* 0x000fe200017a4270 */
[----:B------:R-:W-:Y:S01]  /*12b70*/  FMUL R39, R39, UR13 ;  /* 0x0000000d27277c20 */ /* 0x000fe20008400000 */
[----:B------:R-:W-:Y:S01]  /*12b80*/  FMUL R40, R40, UR13 ;  /* 0x0000000d28287c20 */ /* 0x000fe20008400000 */
[----:B------:R-:W-:Y:S01]  /*12b90*/  FMUL R41, R41, UR13 ;  /* 0x0000000d29297c20 */ /* 0x000fe20008400000 */
[----:B------:R-:W-:Y:S01]  /*12ba0*/  @P3 STG.E.U16 desc[UR14][R4.64+0x30], R38 ;  /* 0x0000302604003986 */ /* 0x000fe2000c10150e */
[----:B------:R-:W-:Y:S01]  /*12bb0*/  ISETP.GT.AND P3, PT, R0, 0x20, P0 ;  /* 0x000000200000780c */ /* 0x000fe20000764270 */
[----:B------:R-:W-:Y:S01]  /*12bc0*/  FMUL R42, R42, UR13 ;  /* 0x0000000d2a2a7c20 */ /* 0x000fe20008400000 */
[----:B------:R-:W-:-:S02]  /*12bd0*/  F2FP.BF16.F32.PACK_AB R39, RZ, R39 ;  /* 0x00000027ff27723e */ /* 0x000fc400000010ff */
[----:B------:R-:W-:Y:S02]  /*12be0*/  F2FP.BF16.F32.PACK_AB R40, RZ, R40 ;  /* 0x00000028ff28723e */ /* 0x000fe400000010ff */
[----:B------:R-:W-:Y:S01]  /*12bf0*/  F2FP.BF16.F32.PACK_AB R41, RZ, R41 ;  /* 0x00000029ff29723e */ /* 0x000fe200000010ff */
[----:B------:R-:W-:Y:S01]  /*12c00*/  @P4 STG.E.U16 desc[UR14][R4.64+0x32], R39 ;  /* 0x0000322704004986 */ /* 0x000fe2000c10150e */
[----:B------:R-:W-:Y:S02]  /*12c10*/  F2FP.BF16.F32.PACK_AB R42, RZ, R42 ;  /* 0x0000002aff2a723e */ /* 0x000fe400000010ff */
        /* <DEDUP_REMOVED lines=31> */
[----:B------:R-:W-:-:S03]  /*12e10*/  F2FP.BF16.F32.PACK_AB R50, RZ, R50 ;  /* 0x00000032ff32723e */ /* 0x000fc600000010ff */
[----:B------:R-:W-:Y:S01]  /*12e20*/  @P6 STG.E.U16 desc[UR14][R2.64+0x60], R48 ;  /* 0x0000603002006986 */ /* 0x000fe2000c10150e */
[----:B--2---:R-:W-:-:S03]  /*12e30*/  IADD3.X R7, R3, UR8, RZ, P1, !PT ;  /* 0x0000000803077c10 */ /* 0x004fc60008ffe4ff */
[----:B------:R-:W-:Y:S01]  /*12e40*/  @P5 STG.E.U16 desc[UR14][R2.64+0x62], R49 ;  /* 0x0000623102005986 */ /* 0x000fe2000c10150e */
[C---:B------:R-:W-:Y:S02]  /*12e50*/  ISETP.GT.AND P5, PT, R0.reuse, 0x31, P0 ;  /* 0x000000310000780c */ /* 0x040fe400007a4270 */
[C---:B------:R-:W-:Y:S01]  /*12e60*/  ISETP.GT.AND P1, PT, R0.reuse, 0x38, P0 ;  /* 0x000000380000780c */ /* 0x040fe20000724270 */
[----:B------:R1:W-:Y:S01]  /*12e70*/  @P3 STG.E.U16 desc[UR14][R4.64+0x60], R50 ;  /* 0x0000603204003986 */ /* 0x0003e2000c10150e */
[C---:B------:R-:W-:Y:S02]  /*12e80*/  ISETP.GT.AND P3, PT, R0.reuse, 0x39, P0 ;  /* 0x000000390000780c */ /* 0x040fe40000764270 */
[C---:B------:R-:W-:Y:S01]  /*12e90*/  ISETP.GT.AND P6, PT, R0.reuse, 0x38, P2 ;  /* 0x000000380000780c */ /* 0x040fe200017c4270 */
[----:B------:R-:W-:Y:S01]  /*12ea0*/  FMUL R51, R51, UR13 ;  /* 0x0000000d33337c20 */ /* 0x000fe20008400000 */
[----:B------:R-:W-:Y:S01]  /*12eb0*/  ISETP.GT.AND P4, PT, R0, 0x39, P2 ;  /* 0x000000390000780c */ /* 0x000fe20001784270 */
[----:B------:R-:W-:Y:S01]  /*12ec0*/  FMUL R52, R52, UR13 ;  /* 0x0000000d34347c20 */ /* 0x000fe20008400000 */
[----:B------:R-:W-:Y:S01]  /*12ed0*/  FMUL R53, R53, UR13 ;  /* 0x0000000d35357c20 */ /* 0x000fe20008400000 */
[----:B------:R-:W-:Y:S01]  /*12ee0*/  FMUL R54, R54, UR13 ;  /* 0x0000000d36367c20 */ /* 0x000fe20008400000 */
[----:B------:R-:W-:Y:S01]  /*12ef0*/  FMUL R55, R55, UR13 ;  /* 0x0000000d37377c20 */ /* 0x000fe20008400000 */
[----:B------:R-:W-:Y:S01]  /*12f00*/  F2FP.BF16.F32.PACK_AB R51, RZ, R51 ;  /* 0x00000033ff33723e */ /* 0x000fe200000010ff */
[----:B------:R-:W-:Y:S01]  /*12f10*/  @P5 IMAD.MOV.U32 R6, RZ, RZ, R4 ;  /* 0x000000ffff065224 */ /* 0x000fe200078e0004 */
[----:B------:R-:W-:Y:S01]  /*12f20*/  F2FP.BF16.F32.PACK_AB R52, RZ, R52 ;  /* 0x00000034ff34723e */ /* 0x000fe200000010ff */
[C---:B-1----:R-:W-:Y:S01]  /*12f30*/  VIADD R4, R2.reuse, UR9 ;  /* 0x0000000902047c36 */ /* 0x042fe20008000000 */
[----:B------:R-:W-:Y:S01]  /*12f40*/  F2FP.BF16.F32.PACK_AB R53, RZ, R53 ;  /* 0x00000035ff35723e */ /* 0x000fe200000010ff */
[--C-:B------:R-:W-:Y:S01]  /*12f50*/  @P1 IMAD.MOV.U32 R5, RZ, RZ, R7.reuse ;  /* 0x000000ffff051224 */ /* 0x100fe200078e0007 */
[----:B------:R-:W-:Y:S01]  /*12f60*/  F2FP.BF16.F32.PACK_AB R54, RZ, R54 ;  /* 0x00000036ff36723e */ /* 0x000fe200000010ff */
[----:B------:R-:W-:Y:S01]  /*12f70*/  VIADD R8, R2, UR9 ;  /* 0x0000000902087c36 */ /* 0x000fe20008000000 */
[----:B------:R-:W-:Y:S01]  /*12f80*/  F2FP.BF16.F32.PACK_AB R55, RZ, R55 ;  /* 0x00000037ff37723e */ /* 0x000fe200000010ff */
[----:B------:R-:W-:Y:S01]  /*12f90*/  @P3 IMAD.MOV.U32 R9, RZ, RZ, R7 ;  /* 0x000000ffff093224 */ /* 0x000fe200078e0007 */
[----:B------:R-:W-:Y:S04]  /*12fa0*/  @P5 STG.E.U16 desc[UR14][R6.64+0x62], R51 ;  /* 0x0000623306005986 */ /* 0x000fe8000c10150e */
[----:B------:R-:W-:Y:S04]  /*12fb0*/  @P6 STG.E.U16 desc[UR14][R2.64+0x70], R52 ;  /* 0x0000703402006986 */ /* 0x000fe8000c10150e */
[----:B------:R-:W-:Y:S04]  /*12fc0*/  @P4 STG.E.U16 desc[UR14][R2.64+0x72], R53 ;  /* 0x0000723502004986 */ /* 0x000fe8000c10150e */
[----:B------:R-:W-:Y:S01]  /*12fd0*/  @P1 STG.E.U16 desc[UR14][R4.64+0x70], R54 ;  /* 0x0000703604001986 */ /* 0x000fe2000c10150e */
[----:B------:R-:W-:-:S03]  /*12fe0*/  ISETP.GT.AND P1, PT, R0, 0x40, P0 ;  /* 0x000000400000780c */ /* 0x000fc60000724270 */
[----:B------:R1:W-:Y:S01]  /*12ff0*/  @P3 STG.E.U16 desc[UR14][R8.64+0x72], R55 ;  /* 0x0000723708003986 */ /* 0x0003e2000c10150e */
[C---:B------:R-:W-:Y:S02]  /*13000*/  ISETP.GT.AND P3, PT, R0.reuse, 0x41, P0 ;  /* 0x000000410000780c */ /* 0x040fe40000764270 */
[C---:B------:R-:W-:Y:S02]  /*13010*/  ISETP.GT.AND P4, PT, R0.reuse, 0x40, P2 ;  /* 0x000000400000780c */ /* 0x040fe40001784270 */
[----:B------:R-:W-:Y:S01]  /*13020*/  ISETP.GT.AND P5, PT, R0, 0x41, P2 ;  /* 0x000000410000780c */ /* 0x000fe200017a4270 */
[----:B------:R-:W-:Y:S01]  /*13030*/  FMUL R56, R56, UR13 ;  /* 0x0000000d38387c20 */ /* 0x000fe20008400000 */
[----:B------:R-:W-:Y:S01]  /*13040*/  FMUL R57, R57, UR13 ;  /* 0x0000000d39397c20 */ /* 0x000fe20008400000 */
[----:B------:R-:W-:Y:S01]  /*13050*/  FMUL R58, R58, UR13 ;  /* 0x0000000d3a3a7c20 */ /* 0x000fe20008400000 */
[----:B------:R-:W-:Y:S02]  /*13060*/  FMUL R59, R59, UR13 ;  /* 0x0000000d3b3b7c20 */ /* 0x000fe40008400000 */
[----:B------:R-:W-:-:S02]  /*13070*/  F2FP.BF16.F32.PACK_AB R56, RZ, R56 ;  /* 0x00000038ff38723e */ /* 0x000fc400000010ff */
[----:B------:R-:W-:Y:S01]  /*13080*/  F2FP.BF16.F32.PACK_AB R57, RZ, R57 ;  /* 0x00000039ff39723e */ /* 0x000fe200000010ff */
[----:B-1----:R-:W-:Y:S01]  /*13090*/  @P3 IMAD.MOV.U32 R9, RZ, RZ, R7 ;  /* 0x000000ffff093224 */ /* 0x002fe200078e0007 */
[----:B------:R-:W-:Y:S02]  /*130a0*/  F2FP.BF16.F32.PACK_AB R58, RZ, R58 ;  /* 0x0000003aff3a723e */ /* 0x000fe400000010ff */
[----:B------:R-:W-:Y:S02]  /*130b0*/  @P1 MOV R5, R7 ;  /* 0x0000000700051202 */ /* 0x000fe40000000f00 */
[----:B------:R-:W-:Y:S01]  /*130c0*/  F2FP.BF16.F32.PACK_AB R59, RZ, R59 ;  /* 0x0000003bff3b723e */ /* 0x000fe200000010ff */
[----:B------:R-:W-:Y:S04]  /*130d0*/  @P4 STG.E.U16 desc[UR14][R2.64+0x80], R56 ;  /* 0x0000803802004986 */ /* 0x000fe8000c10150e */
[----:B------:R-:W-:Y:S04]  /*130e0*/  @P5 STG.E.U16 desc[UR14][R2.64+0x82], R57 ;  /* 0x0000823902005986 */ /* 0x000fe8000c10150e */
[----:B------:R1:W-:Y:S01]  /*130f0*/  @P1 STG.E.U16 desc[UR14][R4.64+0x80], R58 ;  /* 0x0000803a04001986 */ /* 0x0003e2000c10150e */
        /* <DEDUP_REMOVED lines=9> */
[----:B------:R-:W-:Y:S01]  /*13190*/  F2FP.BF16.F32.PACK_AB R60, RZ, R60 ;  /* 0x0000003cff3c723e */ /* 0x000fe200000010ff */
[--C-:B-1----:R-:W-:Y:S01]  /*131a0*/  @P1 IMAD.MOV.U32 R5, RZ, RZ, R7.reuse ;  /* 0x000000ffff051224 */ /* 0x102fe200078e0007 */
[----:B------:R-:W-:Y:S01]  /*131b0*/  F2FP.BF16.F32.PACK_AB R61, RZ, R61 ;  /* 0x0000003dff3d723e */ /* 0x000fe200000010ff */
[----:B--2---:R-:W-:Y:S01]  /*131c0*/  @P3 IMAD.MOV.U32 R9, RZ, RZ, R7 ;  /* 0x000000ffff093224 */ /* 0x004fe200078e0007 */
[----:B------:R-:W-:-:S02]  /*131d0*/  F2FP.BF16.F32.PACK_AB R62, RZ, R62 ;  /* 0x0000003eff3e723e */ /* 0x000fc400000010ff */
[----:B------:R-:W-:Y:S01]  /*131e0*/  F2FP.BF16.F32.PACK_AB R63, RZ, R63 ;  /* 0x0000003fff3f723e */ /* 0x000fe200000010ff */
[----:B------:R-:W-:Y:S01]  /*131f0*/  @P4 STG.E.U16 desc[UR14][R2.64+0x90], R60 ;  /* 0x0000903c02004986 */ /* 0x000fe2000c10150e */
[----:B------:R-:W-:-:S03]  /*13200*/  ISETP.GT.AND P4, PT, R0, 0x50, P2 ;  /* 0x000000500000780c */ /* 0x000fc60001784270 */
[----:B------:R-:W-:Y:S01]  /*13210*/  @P5 STG.E.U16 desc[UR14][R2.64+0x92], R61 ;  /* 0x0000923d02005986 */ /* 0x000fe2000c10150e */
[----:B------:R-:W-:-:S03]  /*13220*/  FMUL R64, R64, UR13 ;  /* 0x0000000d40407c20 */ /* 0x000fc60008400000 */
[----:B------:R1:W-:Y:S01]  /*13230*/  @P1 STG.E.U16 desc[UR14][R4.64+0x90], R62 ;  /* 0x0000903e04001986 */ /* 0x0003e2000c10150e */
[----:B------:R-:W-:-:S03]  /*13240*/  ISETP.GT.AND P1, PT, R0, 0x50, P0 ;  /* 0x000000500000780c */ /* 0x000fc60000724270 */
[----:B------:R2:W-:Y:S01]  /*13250*/  @P3 STG.E.U16 desc[UR14][R8.64+0x92], R63 ;  /* 0x0000923f08003986 */ /* 0x0005e2000c10150e */
        /* <DEDUP_REMOVED lines=8> */
[----:B------:R-:W-:Y:S01]  /*132e0*/  ISETP.GT.AND P4, PT, R0, 0x58, P2 ;  /* 0x000000580000780c */ /* 0x000fe20001784270 */
[--C-:B-1----:R-:W-:Y:S01]  /*132f0*/  @P1 IMAD.MOV.U32 R5, RZ, RZ, R7.reuse ;  /* 0x000000ffff051224 */ /* 0x102fe200078e0007 */
[----:B------:R-:W-:Y:S01]  /*13300*/  F2FP.BF16.F32.PACK_AB R66, RZ, R66 ;  /* 0x00000042ff42723e */ /* 0x000fe200000010ff */
[----:B--2---:R-:W-:Y:S01]  /*13310*/  @P3 IMAD.MOV.U32 R9, RZ, RZ, R7 ;  /* 0x000000ffff093224 */ /* 0x004fe200078e0007 */
[----:B------:R-:W-:Y:S01]  /*13320*/  F2FP.BF16.F32.PACK_AB R67, RZ, R67 ;  /* 0x00000043ff43723e */ /* 0x000fe200000010ff */
[----:B------:R-:W-:Y:S01]  /*13330*/  FMUL R68, R68, UR13 ;  /* 0x0000000d44447c20 */ /* 0x000fe20008400000 */
[----:B------:R-:W-:Y:S04]  /*13340*/  @P5 STG.E.U16 desc[UR14][R2.64+0xa2], R65 ;  /* 0x0000a24102005986 */ /* 0x000fe8000c10150e */
[----:B------:R1:W-:Y:S01]  /*13350*/  @P1 STG.E.U16 desc[UR14][R4.64+0xa0], R66 ;  /* 0x0000a04204001986 */ /* 0x0003e2000c10150e */
[----:B------:R-:W-:-:S02]  /*13360*/  ISETP.GT.AND P1, PT, R0, 0x58, P0 ;  /* 0x000000580000780c */ /* 0x000fc40000724270 */
[----:B------:R-:W-:Y:S01]  /*13370*/  F2FP.BF16.F32.PACK_AB R68, RZ, R68 ;  /* 0x00000044ff44723e */ /* 0x000fe200000010ff */
[----:B------:R2:W-:Y:S01]  /*13380*/  @P3 STG.E.U16 desc[UR14][R8.64+0xa2], R67 ;  /* 0x0000a24308003986 */ /* 0x0005e2000c10150e */
[C---:B------:R-:W-:Y:S02]  /*13390*/  ISETP.GT.AND P3, PT, R0.reuse, 0x59, P0 ;  /* 0x000000590000780c */ /* 0x040fe40000764270 */
[C---:B------:R-:W-:Y:S01]  /*133a0*/  ISETP.GT.AND P5, PT, R0.reuse, 0x59, P2 ;  /* 0x000000590000780c */ /* 0x040fe200017a4270 */
[----:B------:R-:W-:Y:S01]  /*133b0*/  FMUL R69, R69, UR13 ;  /* 0x0000000d45457c20 */ /* 0x000fe20008400000 */
[----:B------:R-:W-:Y:S01]  /*133c0*/  @P4 STG.E.U16 desc[UR14][R2.64+0xb0], R68 ;  /* 0x0000b04402004986 */ /* 0x000fe2000c10150e */
[----:B------:R-:W-:Y:S01]  /*133d0*/  ISETP.GT.AND P4, PT, R0, 0x60, P2 ;  /* 0x000000600000780c */ /* 0x000fe20001784270 */
[----:B------:R-:W-:Y:S01]  /*133e0*/  FMUL R70, R70, UR13 ;  /* 0x0000000d46467c20 */ /* 0x000fe20008400000 */
[----:B------:R-:W-:Y:S01]  /*133f0*/  FMUL R71, R71, UR13 ;  /* 0x0000000d47477c20 */ /* 0x000fe20008400000 */
[----:B------:R-:W-:Y:S01]  /*13400*/  FMUL R72, R72, UR13 ;  /* 0x0000000d48487c20 */ /* 0x000fe20008400000 */
[----:B------:R-:W-:Y:S01]  /*13410*/  F2FP.BF16.F32.PACK_AB R69, RZ, R69 ;  /* 0x00000045ff45723e */ /* 0x000fe200000010ff */
[----:B-1----:R-:W-:Y:S01]  /*13420*/  @P1 IMAD.MOV.U32 R5, RZ, RZ, R7 ;  /* 0x000000ffff051224 */ /* 0x002fe200078e0007 */
[----:B------:R-:W-:-:S02]  /*13430*/  F2FP.BF16.F32.PACK_AB R70, RZ, R70 ;  /* 0x00000046ff46723e */ /* 0x000fc400000010ff */
[----:B------:R-:W-:Y:S01]  /*13440*/  F2FP.BF16.F32.PACK_AB R71, RZ, R71 ;  /* 0x00000047ff47723e */ /* 0x000fe200000010ff */
[----:B--2---:R-:W-:Y:S01]  /*13450*/  @P3 IMAD.MOV.U32 R9, RZ, RZ, R7 ;  /* 0x000000ffff093224 */ /* 0x004fe200078e0007 */
[----:B------:R-:W-:Y:S01]  /*13460*/  F2FP.BF16.F32.PACK_AB R72, RZ, R72 ;  /* 0x00000048ff48723e */ /* 0x000fe200000010ff */
[----:B------:R-:W-:Y:S01]  /*13470*/  @P5 STG.E.U16 desc[UR14][R2.64+0xb2], R69 ;  /* 0x0000b24502005986 */ /* 0x000fe2000c10150e */
[C---:B------:R-:W-:Y:S01]  /*13480*/  ISETP.GT.AND P5, PT, R0.reuse, 0x61, P2 ;  /* 0x000000610000780c */ /* 0x040fe200017a4270 */
[----:B------:R-:W-:Y:S02]  /*13490*/  FMUL R73, R73, UR13 ;  /* 0x0000000d49497c20 */ /* 0x000fe40008400000 */
[----:B------:R1:W-:Y:S04]  /*134a0*/  @P1 STG.E.U16 desc[UR14][R4.64+0xb0], R70 ;  /* 0x0000b04604001986 */ /* 0x0003e8000c10150e */
[----:B------:R2:W-:Y:S01]  /*134b0*/  @P3 STG.E.U16 desc[UR14][R8.64+0xb2], R71 ;  /* 0x0000b24708003986 */ /* 0x0005e2000c10150e */
[----:B------:R-:W-:-:S03]  /*134c0*/  ISETP.GT.AND P3, PT, R0, 0x60, P0 ;  /* 0x000000600000780c */ /* 0x000fc60000764270 */
[----:B------:R-:W-:Y:S01]  /*134d0*/  @P4 STG.E.U16 desc[UR14][R2.64+0xc0], R72 ;  /* 0x0000c04802004986 */ /* 0x000fe2000c10150e */
[----:B------:R-:W-:Y:S02]  /*134e0*/  ISETP.GT.AND P4, PT, R0, 0x61, P0 ;  /* 0x000000610000780c */ /* 0x000fe40000784270 */
[----:B------:R-:W-:Y:S01]  /*134f0*/  F2FP.BF16.F32.PACK_AB R73, RZ, R73 ;  /* 0x00000049ff49723e */ /* 0x000fe200000010ff */
[----:B------:R-:W-:Y:S01]  /*13500*/  FMUL R74, R74, UR13 ;  /* 0x0000000d4a4a7c20 */ /* 0x000fe20008400000 */
[----:B------:R-:W-:Y:S01]  /*13510*/  FMUL R75, R75, UR13 ;  /* 0x0000000d4b4b7c20 */ /* 0x000fe20008400000 */
[C---:B------:R-:W-:Y:S02]  /*13520*/  ISETP.GT.AND P1, PT, R0.reuse, 0x69, P2 ;  /* 0x000000690000780c */ /* 0x040fe40001724270 */
[----:B------:R-:W-:Y:S01]  /*13530*/  @P5 STG.E.U16 desc[UR14][R2.64+0xc2], R73 ;  /* 0x0000c24902005986 */ /* 0x000fe2000c10150e */
[----:B------:R-:W-:Y:S01]  /*13540*/  ISETP.GT.AND P5, PT, R0, 0x68, P2 ;  /* 0x000000680000780c */ /* 0x000fe200017a4270 */
[--C-:B-1----:R-:W-:Y:S01]  /*13550*/  @P3 IMAD.MOV.U32 R5, RZ, RZ, R7.reuse ;  /* 0x000000ffff053224 */ /* 0x102fe200078e0007 */
[----:B------:R-:W-:Y:S01]  /*13560*/  F2FP.BF16.F32.PACK_AB R74, RZ, R74 ;  /* 0x0000004aff4a723e */ /* 0x000fe200000010ff */
[----:B------:R-:W-:Y:S01]  /*13570*/  FMUL R76, R76, UR13 ;  /* 0x0000000d4c4c7c20 */ /* 0x000fe20008400000 */
[----:B------:R-:W-:Y:S01]  /*13580*/  F2FP.BF16.F32.PACK_AB R75, RZ, R75 ;  /* 0x0000004bff4b723e */ /* 0x000fe200000010ff */
[----:B--2---:R-:W-:-:S02]  /*13590*/  @P4 IMAD.MOV.U32 R9, RZ, RZ, R7 ;  /* 0x000000ffff094224 */ /* 0x004fc400078e0007 */
[----:B------:R-:W-:Y:S01]  /*135a0*/  FMUL R77, R77, UR13 ;  /* 0x0000000d4d4d7c20 */ /* 0x000fe20008400000 */
[----:B------:R1:W-:Y:S01]  /*135b0*/  @P3 STG.E.U16 desc[UR14][R4.64+0xc0], R74 ;  /* 0x0000c04a04003986 */ /* 0x0003e2000c10150e */
[----:B------:R-:W-:Y:S02]  /*135c0*/  F2FP.BF16.F32.PACK_AB R76, RZ, R76 ;  /* 0x0000004cff4c723e */ /* 0x000fe400000010ff */
[C---:B------:R-:W-:Y:S01]  /*135d0*/  ISETP.GT.AND P3, PT, R0.reuse, 0x68, P0 ;  /* 0x000000680000780c */ /* 0x040fe20000764270 */
[----:B------:R2:W-:Y:S01]  /*135e0*/  @P4 STG.E.U16 desc[UR14][R8.64+0xc2], R75 ;  /* 0x0000c24b08004986 */ /* 0x0005e2000c10150e */
[----:B------:R-:W-:Y:S02]  /*135f0*/  F2FP.BF16.F32.PACK_AB R77, RZ, R77 ;  /* 0x0000004dff4d723e */ /* 0x000fe400000010ff */
[----:B------:R-:W-:Y:S01]  /*13600*/  ISETP.GT.AND P4, PT, R0, 0x69, P0 ;  /* 0x000000690000780c */ /* 0x000fe20000784270 */
[----:B------:R-:W-:Y:S01]  /*13610*/  @P5 STG.E.U16 desc[UR14][R2.64+0xd0], R76 ;  /* 0x0000d04c02005986 */ /* 0x000fe2000c10150e */
[----:B------:R-:W-:-:S03]  /*13620*/  FMUL R78, R78, UR13 ;  /* 0x0000000d4e4e7c20 */ /* 0x000fc60008400000 */
[----:B------:R-:W-:Y:S01]  /*13630*/  @P1 STG.E.U16 desc[UR14][R2.64+0xd2], R77 ;  /* 0x0000d24d02001986 */ /* 0x000fe2000c10150e */
[----:B------:R-:W-:Y:S01]  /*13640*/  ISETP.GT.AND P1, PT, R0, 0x70, P2 ;  /* 0x000000700000780c */ /* 0x000fe20001724270 */
[----:B------:R-:W-:Y:S01]  /*13650*/  FMUL R79, R79, UR13 ;  /* 0x0000000d4f4f7c20 */ /* 0x000fe20008400000 */
[----:B------:R-:W-:Y:S01]  /*13660*/  FMUL R80, R80, UR13 ;  /* 0x0000000d50507c20 */ /* 0x000fe20008400000 */
[----:B------:R-:W-:Y:S01]  /*13670*/  F2FP.BF16.F32.PACK_AB R78, RZ, R78 ;  /* 0x0000004eff4e723e */ /* 0x000fe200000010ff */
[--C-:B-1----:R-:W-:Y:S02]  /*13680*/  @P3 IMAD.MOV.U32 R5, RZ, RZ, R7.reuse ;  /* 0x000000ffff053224 */ /* 0x102fe400078e0007 */
[----:B------:R-:W-:Y:S01]  /*13690*/  F2FP.BF16.F32.PACK_AB R79, RZ, R79 ;  /* 0x0000004fff4f723e */ /* 0x000fe200000010ff */
[----:B--2---:R-:W-:Y:S01]  /*136a0*/  @P4 IMAD.MOV.U32 R9, RZ, RZ, R7 ;  /* 0x000000ffff094224 */ /* 0x004fe200078e0007 */
[----:B------:R-:W-:Y:S01]  /*136b0*/  F2FP.BF16.F32.PACK_AB R80, RZ, R80 ;  /* 0x00000050ff50723e */ /* 0x000fe200000010ff */
[----:B------:R1:W-:Y:S01]  /*136c0*/  @P3 STG.E.U16 desc[UR14][R4.64+0xd0], R78 ;  /* 0x0000d04e04003986 */ /* 0x0003e2000c10150e */
[----:B------:R-:W-:-:S02]  /*136d0*/  ISETP.GT.AND P6, PT, R0, 0x70, P0 ;  /* 0x000000700000780c */ /* 0x000fc400007c4270 */
[C---:B------:R-:W-:Y:S01]  /*136e0*/  ISETP.GT.AND P5, PT, R0.reuse, 0x71, P0 ;  /* 0x000000710000780c */ /* 0x040fe200007a4270 */
        /* <DEDUP_REMOVED lines=9> */
[----:B------:R-:W-:Y:S01]  /*13780*/  FMUL R84, R84, UR13 ;  /* 0x0000000d54547c20 */ /* 0x000fe20008400000 */
[----:B------:R-:W-:Y:S01]  /*13790*/  ISETP.GT.AND P0, PT, R0, 0x79, P0 ;  /* 0x000000790000780c */ /* 0x000fe20000704270 */
[----:B------:R-:W-:Y:S01]  /*137a0*/  FMUL R85, R85, UR13 ;  /* 0x0000000d55557c20 */ /* 0x000fe20008400000 */
[----:B------:R-:W-:Y:S01]  /*137b0*/  FMUL R86, R86, UR13 ;  /* 0x0000000d56567c20 */ /* 0x000fe20008400000 */
[----:B------:R-:W-:Y:S01]  /*137c0*/  F2FP.BF16.F32.PACK_AB R81, RZ, R81 ;  /* 0x00000051ff51723e */ /* 0x000fe200000010ff */
[--C-:B-1----:R-:W-:Y:S01]  /*137d0*/  @P6 IMAD.MOV.U32 R5, RZ, RZ, R7.reuse ;  /* 0x000000ffff056224 */ /* 0x102fe200078e0007 */
[----:B------:R-:W-:Y:S01]  /*137e0*/  F2FP.BF16.F32.PACK_AB R82, RZ, R82 ;  /* 0x00000052ff52723e */ /* 0x000fe200000010ff */
[----:B--2---:R-:W-:Y:S01]  /*137f0*/  @P5 IMAD.MOV.U32 R9, RZ, RZ, R7 ;  /* 0x000000ffff095224 */ /* 0x004fe200078e0007 */
[----:B------:R-:W-:Y:S01]  /*13800*/  F2FP.BF16.F32.PACK_AB R83, RZ, R83 ;  /* 0x00000053ff53723e */ /* 0x000fe200000010ff */
[--C-:B------:R-:W-:Y:S01]  /*13810*/  @P3 IMAD.MOV.U32 R10, RZ, RZ, R2.reuse ;  /* 0x000000ffff0a3224 */ /* 0x100fe200078e0002 */
[----:B------:R-:W-:Y:S01]  /*13820*/  F2FP.BF16.F32.PACK_AB R84, RZ, R84 ;  /* 0x00000054ff54723e */ /* 0x000fe200000010ff */
[--C-:B------:R-:W-:Y:S01]  /*13830*/  @P3 IMAD.MOV.U32 R11, RZ, RZ, R3.reuse ;  /* 0x000000ffff0b3224 */ /* 0x100fe200078e0003 */
[----:B------:R-:W-:Y:S01]  /*13840*/  F2FP.BF16.F32.PACK_AB R85, RZ, R85 ;  /* 0x00000055ff55723e */ /* 0x000fe200000010ff */
[----:B------:R-:W-:Y:S01]  /*13850*/  @P2 IMAD.MOV.U32 R12, RZ, RZ, R2 ;  /* 0x000000ffff0c2224 */ /* 0x000fe200078e0002 */
[----:B------:R3:W-:Y:S01]  /*13860*/  @P1 STG.E.U16 desc[UR14][R2.64+0xe2], R81 ;  /* 0x0000e25102001986 */ /* 0x0007e2000c10150e */
[----:B------:R-:W-:Y:S01]  /*13870*/  @P2 IMAD.MOV.U32 R13, RZ, RZ, R3 ;  /* 0x000000ffff0d2224 */ /* 0x000fe200078e0003 */
[----:B------:R-:W-:Y:S01]  /*13880*/  F2FP.BF16.F32.PACK_AB R86, RZ, R86 ;  /* 0x00000056ff56723e */ /* 0x000fe200000010ff */
[----:B------:R-:W-:Y:S01]  /*13890*/  VIADD R14, R2, UR9 ;  /* 0x00000009020e7c36 */ /* 0x000fe20008000000 */
[----:B------:R3:W-:Y:S01]  /*138a0*/  @P6 STG.E.U16 desc[UR14][R4.64+0xe0], R82 ;  /* 0x0000e05204006986 */ /* 0x0007e2000c10150e */
[----:B------:R-:W-:-:S03]  /*138b0*/  @P4 IMAD.MOV.U32 R15, RZ, RZ, R7 ;  /* 0x000000ffff0f4224 */ /* 0x000fc600078e0007 */
[----:B------:R3:W-:Y:S01]  /*138c0*/  @P5 STG.E.U16 desc[UR14][R8.64+0xe2], R83 ;  /* 0x0000e25308005986 */ /* 0x0007e2000c10150e */
[----:B------:R-:W-:-:S03]  /*138d0*/  IADD3 R16, R2, UR9, RZ ;  /* 0x0000000902107c10 */ /* 0x000fc6000fffe0ff */
[----:B------:R3:W-:Y:S04]  /*138e0*/  @P3 STG.E.U16 desc[UR14][R10.64+0xf0], R84 ;  /* 0x0000f0540a003986 */ /* 0x0007e8000c10150e */
[----:B------:R3:W-:Y:S01]  /*138f0*/  @P2 STG.E.U16 desc[UR14][R12.64+0xf2], R85 ;  /* 0x0000f2550c002986 */ /* 0x0007e2000c10150e */
[----:B------:R-:W-:-:S03]  /*13900*/  FMUL R87, R87, UR13 ;  /* 0x0000000d57577c20 */ /* 0x000fc60008400000 */
[----:B------:R3:W-:Y:S01]  /*13910*/  @P4 STG.E.U16 desc[UR14][R14.64+0xf0], R86 ;  /* 0x0000f0560e004986 */ /* 0x0007e2000c10150e */
[----:B------:R-:W-:Y:S05]  /*13920*/  @!P0 EXIT ;  /* 0x000000000000894d */ /* 0x000fea0003800000 */
[----:B------:R-:W-:Y:S01]  /*13930*/  F2FP.BF16.F32.PACK_AB R87, RZ, R87 ;  /* 0x00000057ff57723e */ /* 0x000fe200000010ff */
[----:B------:R-:W-:-:S05]  /*13940*/  IMAD.MOV.U32 R17, RZ, RZ, R7 ;  /* 0x000000ffff117224 */ /* 0x000fca00078e0007 */
[----:B------:R-:W-:Y:S01]  /*13950*/  STG.E.U16 desc[UR14][R16.64+0xf2], R87 ;  /* 0x0000f25710007986 */ /* 0x000fe2000c10150e */
[----:B------:R-:W-:Y:S05]  /*13960*/  EXIT ;  /* 0x000000000000794d */ /* 0x000fea0003800000 */
.L_x_10:
[----:B------:R-:W-:-:S13]  /*13970*/  ISETP.NE.AND P0, PT, RZ, UR7, PT ;  /* 0x00000007ff007c0c */ /* 0x000fda000bf05270 */
[----:B------:R-:W-:Y:S05]  /*13980*/  @P0 EXIT ;  /* 0x000000000000094d */ /* 0x000fea0003800000 */
[----:B------:R-:W-:-:S13]  /*13990*/  ELECT P0, URZ, PT ;  /* 0x00000000003f782f */ /* 0x000fda0003800000 */
[----:B------:R-:W-:Y:S05]  /*139a0*/  @!P0 BRA `(.L_x_525) ;  /* 0x0000000400bc8947 */ /* 0x000fea0003800000 */
[----:B------:R-:W-:-:S06]  /*139b0*/  UISETP.GE.AND UP0, UPT, UR5, 0x1, UPT ;  /* 0x000000010500788c */ /* 0x000fcc000bf06270 */
[----:B------:R-:W-:-:S13]  /*139c0*/  PLOP3.LUT P0, PT, PT, PT, UP0, 0x80, 0x0 ;  /* 0x000000000000781c */ /* 0x000fda0003f0f008 */
[----:B------:R-:W-:Y:S05]  /*139d0*/  @!P0 BRA `(.L_x_525) ;  /* 0x0000000400b08947 */ /* 0x000fea0003800000 */
[----:B------:R-:W0:Y:S01]  /*139e0*/  S2R R0, SR_CTAID.X ;  /* 0x0000000000007919 */ /* 0x000e220000002500 */
[----:B------:R-:W-:Y:S01]  /*139f0*/  UIMAD UR7, UR26, UR27, URZ ;  /* 0x0000001b1a0772a4 */ /* 0x000fe2000f8e023f */
[----:B------:R-:W-:Y:S01]  /*13a00*/  LOP3.LUT P0, RZ, R7, 0x1f, RZ, 0xc0, !PT ;  /* 0x0000001f07ff7812 */ /* 0x000fe2000780c0ff */
[----:B------:R-:W-:Y:S01]  /*13a10*/  ULDC UR8, c[0x0][0x384] ;  /* 0x0000e10000087ab9 */ /* 0x000fe20000000800 */
[----:B------:R-:W1:Y:S01]  /*13a20*/  S2R R8, SR_CTAID.Y ;  /* 0x0000000000087919 */ /* 0x000e620000002600 */
[----:B------:R-:W-:Y:S01]  /*13a30*/  UIMAD UR7, UR4, UR7, 0x1 ;  /* 0x00000001040774a4 */ /* 0x000fe2000f8e0207 */
[----:B------:R-:W-:Y:S01]  /*13a40*/  IMAD.U32 R9, RZ, RZ, UR6 ;  /* 0x00000006ff097e24 */ /* 0x000fe2000f8e00ff */
[----:B------:R-:W-:Y:S01]  /*13a50*/  ULDC UR9, c[0x0][0x388] ;  /* 0x0000e20000097ab9 */ /* 0x000fe20000000800 */
[C---:B------:R-:W-:Y:S01]  /*13a60*/  ISETP.NE.AND P1, PT, R5.reuse, RZ, PT ;  /* 0x000000ff0500720c */ /* 0x040fe20003f25270 */
[----:B------:R-:W-:Y:S01]  /*13a70*/  IMAD.MOV.U32 R3, RZ, RZ, RZ ;  /* 0x000000ffff037224 */ /* 0x000fe200078e00ff */
[----:B------:R-:W-:Y:S01]  /*13a80*/  ISETP.NE.OR P0, PT, R5, RZ, !P0 ;  /* 0x000000ff0500720c */ /* 0x000fe20004705670 */
[----:B------:R-:W-:Y:S01]  /*13a90*/  IMAD.MOV.U32 R4, RZ, RZ, 0x1 ;  /* 0x00000001ff047424 */ /* 0x000fe200078e00ff */
[----:B------:R-:W-:-:S02]  /*13aa0*/  CS2R R6, SRZ ;  /* 0x0000000000067805 */ /* 0x000fc4000001ff00 */
[----:B------:R-:W-:Y:S01]  /*13ab0*/  MOV R5, RZ ;  /* 0x000000ff00057202 */ /* 0x000fe20000000f00 */
[----:B------:R-:W-:Y:S02]  /*13ac0*/  IMAD.U32 R19, RZ, RZ, UR7 ;  /* 0x00000007ff137e24 */ /* 0x000fe4000f8e00ff */
[----:B0-----:R-:W-:Y:S01]  /*13ad0*/  IMAD.SHL.U32 R11, R0, 0x100, RZ ;  /* 0x00000100000b7824 */ /* 0x001fe200078e00ff */
[----:B------:R-:W-:-:S03]  /*13ae0*/  LOP3.LUT R0, R9, 0x2, RZ, 0xfc, !PT ;  /* 0x0000000209007812 */ /* 0x000fc600078efcff */
[----:B------:R-:W-:-:S04]  /*13af0*/  IMAD.HI.U32 R2, R11, UR8, RZ ;  /* 0x000000080b027c27 */ /* 0x000fc8000f8e00ff */
[----:B-1----:R-:W-:Y:S01]  /*13b00*/  IMAD.SHL.U32 R16, R8, 0x80, RZ ;  /* 0x0000008008107824 */ /* 0x002fe200078e00ff */
[----:B------:R-:W-:-:S07]  /*13b10*/  SHF.R.U32.HI R2, RZ, UR9, R2 ;  /* 0x00000009ff027c19 */ /* 0x000fce0008011602 */
.L_x_529:
[----:B------:R-:W0:Y:S01]  /*13b20*/  S2R R9, SR_CgaCtaId ;  /* 0x0000000000097919 */ /* 0x000e220000008800 */
[----:B------:R-:W-:-:S04]  /*13b30*/  MOV R8, 0x400 ;  /* 0x0000040000087802 */ /* 0x000fc80000000f00 */
[----:B0-----:R-:W-:Y:S02]  /*13b40*/  LEA R18, R9, R8, 0x18 ;  /* 0x0000000809127211 */ /* 0x001fe400078ec0ff */
[----:B------:R-:W-:-:S03]  /*13b50*/  SHF.L.U32 R8, R4, 0x1f, RZ ;  /* 0x0000001f04087819 */ /* 0x000fc600000006ff */
[----:B------:R-:W-:-:S07]  /*13b60*/  IMAD R9, R3, 0x8, R18 ;  /* 0x0000000803097824 */ /* 0x000fce00078e0212 */
.L_x_526:
[----:B0-----:R0:W1:Y:S02]  /*13b70*/  SYNCS.PHASECHK.TRANS64.TRYWAIT P2, [R9+URZ+0x36048], R8 ;  /* 0x03604808090075a7 */ /* 0x001064000804017f */
[----:B-1----:R-:W-:Y:S05]  /*13b80*/  @!P2 NANOSLEEP.SYNCS 0x989680 ;  /* 0x009896800000a95d */ /* 0x002fea0003900000 */
[----:B------:R-:W1:Y:S02]  /*13b90*/  @!P2 SYNCS.PHASECHK.TRANS64 P2, [R9+URZ+0x36048], R8 ;  /* 0x036048080900a5a7 */ /* 0x000e64000804007f */
[----:B-1----:R-:W-:Y:S05]  /*13ba0*/  @!P2 BRA `(.L_x_526) ;  /* 0xfffffffc00f0a947 */ /* 0x002fea000383ffff */
[----:B0-----:R-:W0:Y:S02]  /*13bb0*/  @!P1 LDC R8, c[0x0][0x500] ;  /* 0x00014000ff089b82 */ /* 0x001e240000000800 */
[----:B0-----:R0:W-:Y:S02]  /*13bc0*/  @!P1 SYNCS.ARRIVE.TRANS64 RZ, [R9+URZ+0x36000], R8 ;  /* 0x0360000809ff99a7 */ /* 0x0011e4000800003f */
[----:B0-----:R-:W-:-:S04]  /*13bd0*/  PRMT R8, R0, 0x9910, RZ ;  /* 0x0000991000087816 */ /* 0x001fc800000000ff */
[----:B------:R-:W-:-:S13]  /*13be0*/  ISETP.NE.AND P2, PT, R8, 0x2, PT ;  /* 0x000000020800780c */ /* 0x000fda0003f45270 */
[----:B------:R-:W-:Y:S05]  /*13bf0*/  @P2 BRA `(.L_x_527) ;  /* 0x0000000000042947 */ /* 0x000fea0003800000 */
[----:B------:R-:W-:Y:S01]  /*13c00*/  BPT.TRAP 0x1 ;  /* 0x000000040000795c */ /* 0x000fe20000300000 */
.L_x_527:
[----:B------:R-:W-:Y:S05]  /*13c10*/  @P0 BRA `(.L_x_528) ;  /* 0x0000000000040947 */ /* 0x000fea0003800000 */
[----:B------:R-:W-:Y:S01]  /*13c20*/  BPT.TRAP 0x1 ;  /* 0x000000040000795c */ /* 0x000fe20000300000 */
.L_x_528:
[----:B------:R-:W0:Y:S01]  /*13c30*/  LDC R10, c[0x0][0x380] ;  /* 0x0000e000ff0a7b82 */ /* 0x000e220000000800 */
[----:B------:R-:W-:Y:S01]  /*13c40*/  R2UR UR7, R2 ;  /* 0x00000000020772ca */ /* 0x000fe200000e0000 */
[----:B------:R-:W-:Y:S01]  /*13c50*/  ULDC UR20, c[0x0][0x38c] ;  /* 0x0000e30000147ab9 */ /* 0x000fe20000000800 */
[----:B------:R-:W-:Y:S01]  /*13c60*/  R2UR UR17, R9 ;  /* 0x00000000091172ca */ /* 0x000fe200000e0000 */
[----:B------:R-:W-:Y:S01]  /*13c70*/  UISETP.NE.AND UP0, UPT, UR20, 0x1, UPT ;  /* 0x000000011400788c */ /* 0x000fe2000bf05270 */
[C---:B------:R-:W-:Y:S01]  /*13c80*/  VIADD R9, R7.reuse, 0x1 ;  /* 0x0000000107097836 */ /* 0x040fe20000000000 */
[----:B------:R-:W-:Y:S01]  /*13c90*/  R2UR UR18, R7 ;  /* 0x00000000071272ca */ /* 0x000fe200000e0000 */
[----:B------:R-:W-:Y:S01]  /*13ca0*/  VIADD R19, R19, 0xffffffff ;  /* 0xffffffff13137836 */ /* 0x000fe20000000000 */
[----:B------:R-:W1:Y:S01]  /*13cb0*/  LDC.64 R12, c[0x0][0x3b8] ;  /* 0x0000ee00ff0c7b82 */ /* 0x000e620000000a00 */
[----:B------:R-:W-:Y:S01]  /*13cc0*/  R2UR UR15, R18 ;  /* 0x00000000120f72ca */ /* 0x000fe200000e0000 */
[----:B------:R-:W-:Y:S01]  /*13cd0*/  ULDC.64 UR30, c[0x0][0x198] ;  /* 0x00006600001e7ab9 */ /* 0x000fe20000000a00 */
[----:B------:R-:W-:Y:S01]  /*13ce0*/  R2UR UR16, R3 ;  /* 0x00000000031072ca */ /* 0x000fe200000e0000 */
[----:B------:R-:W-:Y:S01]  /*13cf0*/  UIADD3 UR14, UP1, UR30, 0xf0, URZ ;  /* 0x000000f01e0e7890 */ /* 0x000fe2000ff3e03f */
[----:B------:R-:W-:Y:S01]  /*13d00*/  ISETP.GT.AND P5, PT, R19, 0x1, PT ;  /* 0x000000011300780c */ /* 0x000fe20003fa4270 */
[----:B------:R-:W-:-:S02]  /*13d10*/  UIADD3 UR30, UP2, UR30, 0x1f0, URZ ;  /* 0x000001f01e1e7890 */ /* 0x000fc4000ff5e03f */
[----:B------:R-:W1:Y:S01]  /*13d20*/  LDC.64 R14, c[0x0][0x3d8] ;  /* 0x0000f600ff0e7b82 */ /* 0x000e620000000a00 */
[----:B------:R-:W-:Y:S01]  /*13d30*/  @UP0 ULDC.64 UR12, c[0x0][0x390] ;  /* 0x0000e400000c0ab9 */ /* 0x000fe20000000a00 */
[----:B------:R-:W-:Y:S01]  /*13d40*/  ULDC.64 UR8, c[0x0][0x3b0] ;  /* 0x0000ec0000087ab9 */ /* 0x000fe20000000a00 */
[----:B------:R-:W-:Y:S01]  /*13d50*/  ULDC.64 UR22, c[0x0][0x3d0] ;  /* 0x0000f40000167ab9 */ /* 0x000fe20000000a00 */
[----:B------:R-:W-:Y:S02]  /*13d60*/  USHF.L.U32 UR18, UR18, 0x5, URZ ;  /* 0x0000000512127899 */ /* 0x000fe4000800063f */
[----:B------:R-:W-:Y:S01]  /*13d70*/  UIADD3 UR17, UR17, 0x36000, URZ ;  /* 0x0003600011117890 */ /* 0x000fe2000fffe03f */
[----:B0-----:R-:W-:Y:S01]  /*13d80*/  ISETP.NE.AND P2, PT, R10, 0x1, PT ;  /* 0x000000010a00780c */ /* 0x001fe20003f45270 */
[----:B------:R-:W0:Y:S01]  /*13d90*/  LDC R17, c[0x0][0x3c8] ;  /* 0x0000f200ff117b82 */ /* 0x000e220000000800 */
[----:B------:R-:W-:Y:S02]  /*13da0*/  ULEA UR16, UR16, UR15, 0xe ;  /* 0x0000000f10107291 */ /* 0x000fe4000f8e703f */
[----:B------:R-:W-:-:S02]  /*13db0*/  UIADD3.X UR15, URZ, UR31, URZ, UP1, !UPT ;  /* 0x0000001f3f0f7290 */ /* 0x000fc40008ffe43f */
[----:B------:R-:W-:Y:S01]  /*13dc0*/  UIADD3.X UR31, URZ, UR31, URZ, UP2, !UPT ;  /* 0x0000001f3f1f7290 */ /* 0x000fe200097fe43f */
[----:B------:R-:W-:Y:S01]  /*13dd0*/  UMOV UR28, 0x0 ;  /* 0x00000000001c7882 */ /* 0x000fe20000000000 */
[----:B------:R-:W-:-:S05]  /*13de0*/  UMOV UR29, 0x10000000 ;  /* 0x10000000001d7882 */ /* 0x000fca0000000000 */
[----:B------:R-:W-:Y:S01]  /*13df0*/  @P2 IMAD.U32 R8, RZ, RZ, UR7 ;  /* 0x00000007ff082e24 */ /* 0x000fe2000f8e00ff */
[----:B------:R-:W-:Y:S01]  /*13e00*/  R2UR UR7, R11 ;  /* 0x000000000b0772ca */ /* 0x000fe200000e0000 */
[----:B-1----:R-:W-:-:S03]  /*13e10*/  IMAD R7, R6, R13, R15 ;  /* 0x0000000d06077224 */ /* 0x002fc600078e020f */
[----:B------:R-:W-:Y:S01]  /*13e20*/  @P2 R2UR UR7, R8 ;  /* 0x00000000080722ca */ /* 0x000fe200000e0000 */
[----:B------:R-:W-:Y:S01]  /*13e30*/  IMAD R8, R3, 0x2000, R18 ;  /* 0x0000200003087824 */ /* 0x000fe200078e0212 */
[----:B------:R-:W-:Y:S01]  /*13e40*/  ISETP.NE.AND P2, PT, R9, UR4, PT ;  /* 0x0000000409007c0c */ /* 0x000fe2000bf45270 */
[----:B------:R-:W-:-:S03]  /*13e50*/  VIADD R3, R3, 0x1 ;  /* 0x0000000103037836 */ /* 0x000fc60000000000 */
[----:B------:R-:W-:Y:S01]  /*13e60*/  R2UR UR24, R8 ;  /* 0x00000000081872ca */ /* 0x000fe200000e0000 */
[----:B------:R-:W-:Y:S01]  /*13e70*/  IMAD R8, R5, R12, R14 ;  /* 0x0000000c05087224 */ /* 0x000fe200078e020e */
[----:B------:R-:W-:-:S04]  /*13e80*/  ISETP.NE.AND P4, PT, R3, 0x9, PT ;  /* 0x000000090300780c */ /* 0x000fc80003f85270 */
[----:B------:R-:W-:Y:S01]  /*13e90*/  PRMT R7, R8, 0x40, R7 ;  /* 0x0000004008077816 */ /* 0x000fe20000000007 */
[----:B------:R-:W-:Y:S01]  /*13ea0*/  UIADD3 UR10, -UR7, URZ, URZ ;  /* 0x0000003f070a7290 */ /* 0x000fe2000fffe13f */
[----:B------:R-:W-:Y:S01]  /*13eb0*/  VIADD R8, R5, 0x1 ;  /* 0x0000000105087836 */ /* 0x000fe20000000000 */
[----:B------:R-:W-:Y:S01]  /*13ec0*/  UMOV UR21, UR7 ;  /* 0x0000000700157c82 */ /* 0x000fe20008000000 */
[----:B------:R-:W-:Y:S01]  /*13ed0*/  R2UR UR25, R7 ;  /* 0x00000000071972ca */ /* 0x000fe200000e0000 */
[----:B------:R-:W-:Y:S01]  /*13ee0*/  @P2 IMAD.MOV R8, RZ, RZ, R5 ;  /* 0x000000ffff082224 */ /* 0x000fe200078e0205 */
[----:B------:R-:W-:Y:S01]  /*13ef0*/  SEL R7, R9, RZ, P2 ;  /* 0x000000ff09077207 */ /* 0x000fe20001000000 */
[----:B------:R-:W-:Y:S01]  /*13f00*/  IMAD R10, R10, UR10, R11 ;  /* 0x0000000a0a0a7c24 */ /* 0x000fe2000f8e020b */
[----:B------:R-:W-:Y:S01]  /*13f10*/  UIMAD.WIDE.U32 UR10, UR7, UR12, URZ ;  /* 0x0000000c070a72a5 */ /* 0x000fe2000f8e003f */
[----:B------:R-:W-:Y:S02]  /*13f20*/  R2UR UR12, R5 ;  /* 0x00000000050c72ca */ /* 0x000fe400000e0000 */
[----:B0-----:R-:W-:Y:S01]  /*13f30*/  ISETP.NE.AND P3, PT, R8, R17, PT ;  /* 0x000000110800720c */ /* 0x001fe20003f65270 */
[----:B------:R-:W-:Y:S01]  /*13f40*/  @UP0 USHF.R.U32.HI UR21, URZ, UR13, UR11 ;  /* 0x0000000d3f150299 */ /* 0x000fe2000801160b */
[----:B------:R-:W-:Y:S01]  /*13f50*/  R2UR UR19, R10 ;  /* 0x000000000a1372ca */ /* 0x000fe200000e0000 */
[----:B------:R-:W-:Y:S01]  /*13f60*/  VIADD R10, R6, 0x1 ;  /* 0x00000001060a7836 */ /* 0x000fe20000000000 */
[----:B------:R-:W-:Y:S01]  /*13f70*/  R2UR UR11, R16 ;  /* 0x00000000100b72ca */ /* 0x000fe200000e0000 */
[----:B------:R-:W-:Y:S01]  /*13f80*/  UIADD3 UR10, -UR21, URZ, URZ ;  /* 0x0000003f150a7290 */ /* 0x000fe2000fffe13f */
[----:B------:R-:W-:-:S02]  /*13f90*/  R2UR UR13, R6 ;  /* 0x00000000060d72ca */ /* 0x000fc400000e0000 */
[----:B------:R-:W-:Y:S01]  /*13fa0*/  SEL R5, RZ, 0x1, P4 ;  /* 0x00000001ff057807 */ /* 0x000fe20002000000 */
[----:B------:R-:W-:Y:S01]  /*13fb0*/  UIMAD UR20, UR20, UR10, UR7 ;  /* 0x0000000a141472a4 */ /* 0x000fe2000f8e0207 */
[----:B------:R-:W-:Y:S01]  /*13fc0*/  SEL R3, R3, RZ, P4 ;  /* 0x000000ff03037207 */ /* 0x000fe20002000000 */
[----:B------:R-:W-:Y:S01]  /*13fd0*/  UPRMT UR7, UR25, 0x5410, URZ ;  /* 0x0000541019077896 */ /* 0x000fe2000800003f */
[----:B------:R-:W-:Y:S01]  /*13fe0*/  LOP3.LUT R4, R4, R5, RZ, 0x3c, !PT ;  /* 0x0000000504047212 */ /* 0x000fe200078e3cff */
[----:B------:R-:W-:Y:S01]  /*13ff0*/  UIMAD UR20, UR20, UR9, UR23 ;  /* 0x00000009141472a4 */ /* 0x000fe2000f8e0217 */
[----:B------:R-:W-:Y:S01]  /*14000*/  @P3 IMAD.MOV R10, RZ, RZ, R6 ;  /* 0x000000ffff0a3224 */ /* 0x000fe200078e0206 */
[----:B------:R-:W-:Y:S01]  /*14010*/  UIMAD UR19, UR19, UR8, UR22 ;  /* 0x00000008131372a4 */ /* 0x000fe2000f8e0216 */
[----:B------:R-:W-:Y:S01]  /*14020*/  SEL R5, R8, RZ, P3 ;  /* 0x000000ff08057207 */ /* 0x000fe20001800000 */
[----:B------:R-:W-:Y:S01]  /*14030*/  UIADD3 UR8, UR24, 0x24000, URZ ;  /* 0x0002400018087890 */ /* 0x000fe2000fffe03f */
[----:B------:R-:W-:Y:S01]  /*14040*/  UMOV UR9, UR17 ;  /* 0x0000001100097c82 */ /* 0x000fe20008000000 */
[----:B------:R-:W-:Y:S01]  /*14050*/  UMOV UR10, UR18 ;  /* 0x00000012000a7c82 */ /* 0x000fe20008000000 */
[----:B------:R-:W-:-:S04]  /*14060*/  MOV R6, R10 ;  /* 0x0000000a00067202 */ /* 0x000fc80000000f00 */
[----:B------:R0:W-:Y:S02]  /*14070*/  UTMALDG.4D.IM2COL [UR16], [UR14], UR7 ;  /* 0x000000100e0073b4 */ /* 0x0001e40008058007 */
[----:B------:R0:W-:Y:S02]  /*14080*/  UTMALDG.4D [UR8], [UR30], desc[UR28] ;  /* 0x00001c081e0075b4 */ /* 0x0001e40008019000 */
[----:B0-----:R-:W-:Y:S05]  /*14090*/  @P5 BRA `(.L_x_529) ;  /* 0xfffffff800a05947 */ /* 0x001fea000383ffff */
.L_x_525:
[----:B------:R-:W-:Y:S01]  /*140a0*/  UISETP.GE.U32.AND UP1, UPT, UR5, 0x9, UPT ;  /* 0x000000090500788c */ /* 0x000fe2000bf26070 */
[----:B------:R-:W-:-:S05]  /*140b0*/  IMAD.MOV.U32 R0, RZ, RZ, 0x1 ;  /* 0x00000001ff007424 */ /* 0x000fca00078e00ff */
[----:B------:R-:W-:-:S05]  /*140c0*/  PLOP3.LUT P0, PT, PT, PT, UP1, 0x80, 0x0 ;  /* 0x000000000000781c */ /* 0x000fca0003f0f018 */
[----:B------:R-:W-:-:S04]  /*140d0*/  @UP1 UIMAD.WIDE.U32 UR8, UR5, 0x38e38e39, URZ ;  /* 0x38e38e39050818a5 */ /* 0x000fc8000f8e003f */
[----:B------:R-:W-:-:S04]  /*140e0*/  @UP1 USHF.R.U32.HI UR7, URZ, 0x1, UR9 ;  /* 0x000000013f071899 */ /* 0x000fc80008011609 */
[----:B------:R-:W-:-:S04]  /*140f0*/  @UP1 ULOP3.LUT UR7, UR7, 0x1, URZ, 0xc0, !UPT ;  /* 0x0000000107071892 */ /* 0x000fc8000f8ec03f */
[----:B------:R-:W-:-:S04]  /*14100*/  @UP1 UISETP.NE.U32.AND UP0, UPT, UR7, 0x1, UPT ;  /* 0x000000010700188c */ /* 0x000fc8000bf05070 */
[----:B------:R-:W-:-:S04]  /*14110*/  @UP1 UISETP.NE.U32.AND.EX UP0, UPT, URZ, URZ, UPT, UP0 ;  /* 0x0000003f3f00128c */ /* 0x000fc8000bf05100 */
[----:B------:R-:W-:-:S06]  /*14120*/  @UP1 USEL UR7, URZ, 0x1, !UP0 ;  /* 0x000000013f071887 */ /* 0x000fcc000c000000 */
[----:B------:R-:W-:Y:S01]  /*14130*/  @P0 IMAD.U32 R0, RZ, RZ, UR7 ;  /* 0x00000007ff000e24 */ /* 0x000fe2000f8e00ff */
[----:B------:R-:W-:Y:S05]  /*14140*/  WARPSYNC.ALL ;  /* 0x0000000000007948 */ /* 0x000fea0003800000 */
[----:B------:R-:W-:-:S13]  /*14150*/  ELECT P0, URZ, PT ;  /* 0x00000000003f782f */ /* 0x000fda0003800000 */
[----:B------:R-:W-:Y:S05]  /*14160*/  @!P0 EXIT ;  /* 0x000000000000894d */ /* 0x000fea0003800000 */
[----:B------:R-:W-:-:S04]  /*14170*/  ULOP3.LUT UR6, UR6, 0x2, URZ, 0xfc, !UPT ;  /* 0x0000000206067892 */ /* 0x000fc8000f8efc3f */
[----:B------:R-:W-:-:S06]  /*14180*/  UISETP.NE.AND UP0, UPT, UR6, 0x3, UPT ;  /* 0x000000030600788c */ /* 0x000fcc000bf05270 */
[----:B------:R-:W-:-:S13]  /*14190*/  PLOP3.LUT P0, PT, PT, PT, UP0, 0x80, 0x0 ;  /* 0x000000000000781c */ /* 0x000fda0003f0f008 */
[----:B------:R-:W-:Y:S05]  /*141a0*/  @!P0 BRA `(.L_x_530) ;  /* 0x0000000000048947 */ /* 0x000fea0003800000 */
[----:B------:R-:W-:Y:S01]  /*141b0*/  BPT.TRAP 0x1 ;  /* 0x000000040000795c */ /* 0x000fe20000300000 */
.L_x_530:
[----:B------:R-:W0:Y:S01]  /*141c0*/  S2UR UR8, SR_CgaCtaId ;  /* 0x00000000000879c3 */ /* 0x000e220000008800 */
[----:B------:R-:W-:Y:S01]  /*141d0*/  UIMAD.WIDE.U32 UR6, UR5, 0x38e38e39, URZ ;  /* 0x38e38e39050678a5 */ /* 0x000fe2000f8e003f */
[----:B------:R-:W-:Y:S01]  /*141e0*/  SHF.L.U32 R2, R0, 0x1f, RZ ;  /* 0x0000001f00027819 */ /* 0x000fe200000006ff */
[----:B------:R-:W-:Y:S02]  /*141f0*/  UMOV UR4, 0x400 ;  /* 0x0000040000047882 */ /* 0x000fe40000000000 */
[----:B------:R-:W-:-:S04]  /*14200*/  USHF.R.U32.HI UR6, URZ, 0x1, UR7 ;  /* 0x000000013f067899 */ /* 0x000fc80008011607 */
[----:B------:R-:W-:Y:S02]  /*14210*/  UIMAD UR5, UR6, -0x9, UR5 ;  /* 0xfffffff7060578a4 */ /* 0x000fe4000f8e0205 */
[----:B0-----:R-:W-:-:S04]  /*14220*/  ULEA UR4, UR8, UR4, 0x18 ;  /* 0x0000000408047291 */ /* 0x001fc8000f8ec03f */
[----:B------:R-:W-:-:S04]  /*14230*/  UIADD3 UR4, UR4, 0x36048, URZ ;  /* 0x0003604804047890 */ /* 0x000fc8000fffe03f */
[----:B------:R-:W-:-:S12]  /*14240*/  ULEA UR6, UR5, UR4, 0x3 ;  /* 0x0000000405067291 */ /* 0x000fd8000f8e183f */
.L_x_531:
[----:B0-----:R-:W-:-:S04]  /*14250*/  IMAD.U32 R3, RZ, RZ, UR6 ;  /* 0x00000006ff037e24 */ /* 0x001fc8000f8e00ff */
[----:B------:R0:W1:Y:S03]  /*14260*/  SYNCS.PHASECHK.TRANS64.TRYWAIT P0, [R3+URZ], R2 ;  /* 0x00000002030075a7 */ /* 0x000066000800017f */
[----:B-1----:R-:W-:Y:S05]  /*14270*/  @!P0 NANOSLEEP.SYNCS 0x989680 ;  /* 0x009896800000895d */ /* 0x002fea0003900000 */
[----:B------:R-:W1:Y:S02]  /*14280*/  @!P0 SYNCS.PHASECHK.TRANS64 P0, [R3+URZ], R2 ;  /* 0x00000002030085a7 */ /* 0x000e64000800007f */
[----:B-1----:R-:W-:Y:S05]  /*14290*/  @!P0 BRA `(.L_x_531) ;  /* 0xfffffffc00ec8947 */ /* 0x002fea000383ffff */
[----:B------:R-:W-:-:S04]  /*142a0*/  UIADD3 UR5, UR5, 0x1, URZ ;  /* 0x0000000105057890 */ /* 0x000fc8000fffe03f */
[----:B------:R-:W-:-:S04]  /*142b0*/  UISETP.NE.AND UP0, UPT, UR5, 0x9, UPT ;  /* 0x000000090500788c */ /* 0x000fc8000bf05270 */
[----:B------:R-:W-:Y:S02]  /*142c0*/  USEL UR6, URZ, 0x1, UP0 ;  /* 0x000000013f067887 */ /* 0x000fe40008000000 */
[----:B------:R-:W-:-:S04]  /*142d0*/  USEL UR5, UR5, URZ, UP0 ;  /* 0x0000003f05057287 */ /* 0x000fc80008000000 */
[----:B0-----:R-:W-:Y:S01]  /*142e0*/  LOP3.LUT R2, R0, UR6, RZ, 0x3c, !PT ;  /* 0x0000000600027c12 */ /* 0x001fe2000f8e3cff */
[----:B------:R-:W-:-:S03]  /*142f0*/  ULEA UR7, UR5, UR4, 0x3 ;  /* 0x0000000405077291 */ /* 0x000fc6000f8e183f */
[----:B------:R-:W-:-:S09]  /*14300*/  SHF.L.U32 R0, R2, 0x1f, RZ ;  /* 0x0000001f02007819 */ /* 0x000fd200000006ff */
.L_x_532:
        /* <DEDUP_REMOVED lines=9> */
[----:B------:R-:W-:Y:S01]  /*143a0*/  LOP3.LUT R2, R2, UR6, RZ, 0x3c, !PT ;  /* 0x0000000602027c12 */ /* 0x000fe2000f8e3cff */
[----:B------:R-:W-:-:S03]  /*143b0*/  ULEA UR7, UR5, UR4, 0x3 ;  /* 0x0000000405077291 */ /* 0x000fc6000f8e183f */
[----:B0-----:R-:W-:-:S09]  /*143c0*/  SHF.L.U32 R0, R2, 0x1f, RZ ;  /* 0x0000001f02007819 */ /* 0x001fd200000006ff */
.L_x_533:
        /* <DEDUP_REMOVED lines=12> */
.L_x_534:
        /* <DEDUP_REMOVED lines=12> */
.L_x_535:
        /* <DEDUP_REMOVED lines=12> */
.L_x_536:
        /* <DEDUP_REMOVED lines=12> */
.L_x_537:
        /* <DEDUP_REMOVED lines=12> */
.L_x_538:
        /* <DEDUP_REMOVED lines=12> */
.L_x_539:
[----:B0-----:R-:W-:-:S04]  /*14850*/  IMAD.U32 R3, RZ, RZ, UR5 ;  /* 0x00000005ff037e24 */ /* 0x001fc8000f8e00ff */
[----:B------:R0:W1:Y:S03]  /*14860*/  SYNCS.PHASECHK.TRANS64.TRYWAIT P0, [R3+URZ], R0 ;  /* 0x00000000030075a7 */ /* 0x000066000800017f */
[----:B-1----:R-:W-:Y:S05]  /*14870*/  @!P0 NANOSLEEP.SYNCS 0x989680 ;  /* 0x009896800000895d */ /* 0x002fea0003900000 */
[----:B------:R-:W1:Y:S02]  /*14880*/  @!P0 SYNCS.PHASECHK.TRANS64 P0, [R3+URZ], R0 ;  /* 0x00000000030085a7 */ /* 0x000e64000800007f */
[----:B-1----:R-:W-:Y:S05]  /*14890*/  @P0 EXIT ;  /* 0x000000000000094d */ /* 0x002fea0003800000 */
[----:B------:R-:W-:Y:S05]  /*148a0*/  BRA `(.L_x_539) ;  /* 0xfffffffc00e87947 */ /* 0x000fea000383ffff */
.L_x_540:
[----:B------:R-:W-:-:S00]  /*148b0*/  BRA `(.L_x_540) ;  /* 0xfffffffc00fc7947 */ /* 0x000fc0000383ffff */
[----:B------:R-:W-:-:S00]  /*148c0*/  NOP ;  /* 0x0000000000007918 */ /* 0x000fc00000000000 */
        /* <DEDUP_REMOVED lines=11> */
.L_x_541:


//--------------------- .nv.shared._ZN7cutlass13device_kernelINS_4conv6kernel13ConvUniversalINS1_16ConvProblemShapeILNS1_8OperatorE0ELi2EEENS1_10collective14CollectiveConvINS1_46MainloopSm90TmaGmmaWarpSpecializedImplicitGemmILS5_0ELi9ELi2EN4cute5tupleIJNSA_1CILi1EEESD_SD_EEENS1_36KernelImplicitTmaWarpSpecializedSm90ELi1EEENSB_IJNSC_ILi256EEENSC_ILi128EEENSB_IJNSC_ILi32EEEEEEEEENS_10bfloat16_tESM_NSA_8TiledMMAINSA_8MMA_AtomIJNSA_4SM904GMMA28MMA_64x128x16_F32BF16BF16_SSILNSQ_5MajorE0ELSS_0ELNSQ_7ScaleInE1ELST_1EEEEEENSA_6LayoutISE_NSB_IJNSC_ILi0EEESX_SX_EEEEENSB_IJNSA_10UnderscoreES10_S10_EEEEENS7_6detail26Sm90ImplicitGemmTileTraitsINSA_20SM90_TMA_LOAD_IM2COLENSA_14ComposedLayoutINSA_7SwizzleILi2ELi4ELi3EEENSA_18smem_ptr_flag_bitsILi16EEENSW_INSB_IJNSB_IJNSC_ILi8EEESJ_EEENSB_IJSJ_SD_EEENSB_IJSD_NSC_ILi9EEEEEEEEENSB_IJNSB_IJSJ_SH_EEENSB_IJSD_SX_EEENSB_IJSX_NSC_ILi8192EEEEEEEEEEEEEvEENS14_INSA_13SM90_TMA_LOADENS16_IS18_S1A_NSW_INSB_IJNSB_IJS1B_NSC_ILi16EEEEEES1D_S1F_EEENSB_IJS1H_S1I_NSB_IJSX_NSC_ILi4096EEEEEEEEEEEEEvEEEENS_8epilogue10collective6detail29Sm90TmaWarpSpecializedAdapterINS21_15DefaultEpilogueISM_NSB_IJNSB_IJlllEEESD_SX_EEES26_NS20_6thread17LinearCombinationISM_Li1EffLNS27_9ScaleType4KindE0ELNS_15FloatRoundStyleE2ESM_EENS_4gemm15EpilogueDefaultEEEEEvvEEEEvNT_6ParamsE --------------------------
	.section	.nv.shared._ZN7cutlass13device_kernelINS_4conv6kernel13ConvUniversalINS1_16ConvProblemShapeILNS1_8OperatorE0ELi2EEENS1_10collective14CollectiveConvINS1_46MainloopSm90TmaGmmaWarpSpecializedImplicitGemmILS5_0ELi9ELi2EN4cute5tupleIJNSA_1CILi1EEESD_SD_EEENS1_36KernelImplicitTmaWarpSpecializedSm90ELi1EEENSB_IJNSC_ILi256EEENSC_ILi128EEENSB_IJNSC_ILi32EEEEEEEEENS_10bfloat16_tESM_NSA_8TiledMMAINSA_8MMA_AtomIJNSA_4SM904GMMA28MMA_64x128x16_F32BF16BF16_SSILNSQ_5MajorE0ELSS_0ELNSQ_7ScaleInE1ELST_1EEEEEENSA_6LayoutISE_NSB_IJNSC_ILi0EEESX_SX_EEEEENSB_IJNSA_10UnderscoreES10_S10_EEEEENS7_6detail26Sm90ImplicitGemmTileTraitsINSA_20SM90_TMA_LOAD_IM2COLENSA_14ComposedLayoutINSA_7SwizzleILi2ELi4ELi3EEENSA_18smem_ptr_flag_bitsILi16EEENSW_INSB_IJNSB_IJNSC_ILi8EEESJ_EEENSB_IJSJ_SD_EEENSB_IJSD_NSC_ILi9EEEEEEEEENSB_IJNSB_IJSJ_SH_EEENSB_IJSD_SX_EEENSB_IJSX_NSC_ILi8192EEEEEEEEEEEEEvEENS14_INSA_13SM90_TMA_LOADENS16_IS18_S1A_NSW_INSB_IJNSB_IJS1B_NSC_ILi16EEEEEES1D_S1F_EEENSB_IJS1H_S1I_NSB_IJSX_NSC_ILi4096EEEEEEEEEEEEEvEEEENS_8epilogue10collective6detail29Sm90TmaWarpSpecializedAdapterINS21_15DefaultEpilogueISM_NSB_IJNSB_IJlllEEESD_SX_EEES26_NS20_6thread17LinearCombinationISM_Li1EffLNS27_9ScaleType4KindE0ELNS_15FloatRoundStyleE2ESM_EENS_4gemm15EpilogueDefaultEEEEEvvEEEEvNT_6ParamsE,"aw",@nobits
	.sectionflags	@""
	.align	16
	.zero		1024


//--------------------- .nv.shared.reserved.0     --------------------------
	.section	.nv.shared.reserved.0,"aw",@nobits
	.weak		__nv_reservedSMEM_offset_0_alias
	.size		__nv_reservedSMEM_offset_0_alias, 0, 0
	.other		__nv_reservedSMEM_offset_0_alias,@"STO_CUDA_RESERVED_SHARED STV_DEFAULT"
__nv_reservedSMEM_offset_0_alias:
	.zero		0


//--------------------- .nv.global                --------------------------
	.section	.nv.global,"aw",@nobits
.nv.global:
	.type		_ZN39_INTERNAL_36af91b2_4_k_cu_eb0e1b2a_28164cute1_E,@object
	.size		_ZN39_INTERNAL_36af91b2_4_k_cu_eb0e1b2a_28164cute1_E,(_ZN39_INTERNAL_36af91b2_4_k_cu_eb0e1b2a_28164cuda3std3__45__cpo6cbeginE - _ZN39_INTERNAL_36af91b2_4_k_cu_eb0e1b2a_28164cute1_E)
_ZN39_INTERNAL_36af91b2_4_k_cu_eb0e1b2a_28164cute1_E:
	.zero		1
	.type		_ZN39_INTERNAL_36af91b2_4_k_cu_eb0e1b2a_28164cuda3std3__45__cpo6cbeginE,@object
	.size		_ZN39_INTERNAL_36af91b2_4_k_cu_eb0e1b2a_28164cuda3std3__45__cpo6cbeginE,(_ZN39_INTERNAL_36af91b2_4_k_cu_eb0e1b2a_28164cuda3std3__48in_placeE - _ZN39_INTERNAL_36af91b2_4_k_cu_eb0e1b2a_28164cuda3std3__45__cpo6cbeginE)
_ZN39_INTERNAL_36af91b2_4_k_cu_eb0e1b2a_28164cuda3std3__45__cpo6cbeginE:
	.zero		1
	.type		_ZN39_INTERNAL_36af91b2_4_k_cu_eb0e1b2a_28164cuda3std3__48in_placeE,@object
	.size		_ZN39_INTERNAL_36af91b2_4_k_cu_eb0e1b2a_28164cuda3std3__48in_placeE,(_ZN39_INTERNAL_36af91b2_4_k_cu_eb0e1b2a_28164cuda3std6ranges3__45__cpo9iter_moveE - _ZN39_INTERNAL_36af91b2_4_k_cu_eb0e1b2a_28164cuda3std3__48in_placeE)
_ZN39_INTERNAL_36af91b2_4_k_cu_eb0e1b2a_28164cuda3std3__48in_placeE:
	.zero		1
	.type		_ZN39_INTERNAL_36af91b2_4_k_cu_eb0e1b2a_28164cuda3std6ranges3__45__cpo9iter_moveE,@object
	.size		_ZN39_INTERNAL_36af91b2_4_k_cu_eb0e1b2a_28164cuda3std6ranges3__45__cpo9iter_moveE,(_ZN39_INTERNAL_36af91b2_4_k_cu_eb0e1b2a_28164cuda3std3__45__cpo5beginE - _ZN39_INTERNAL_36af91b2_4_k_cu_eb0e1b2a_28164cuda3std6ranges3__45__cpo9iter_moveE)
_ZN39_INTERNAL_36af91b2_4_k_cu_eb0e1b2a_28164cuda3std6ranges3__45__cpo9iter_moveE:
	.zero		1
	.type		_ZN39_INTERNAL_36af91b2_4_k_cu_eb0e1b2a_28164cuda3std3__45__cpo5beginE,@object
	.size		_ZN39_INTERNAL_36af91b2_4_k_cu_eb0e1b2a_28164cuda3std3__45__cpo5beginE,(_ZN39_INTERNAL_36af91b2_4_k_cu_eb0e1b2a_28164cuda3std3__441_GLOBAL__N__36af91b2_4_k_cu_eb0e1b2a_28166ignoreE - _ZN39_INTERNAL_36af91b2_4_k_cu_eb0e1b2a_28164cuda3std3__45__cpo5beginE)
_ZN39_INTERNAL_36af91b2_4_k_cu_eb0e1b2a_28164cuda3std3__45__cpo5beginE:
	.zero		1
	.type		_ZN39_INTERNAL_36af91b2_4_k_cu_eb0e1b2a_28164cuda3std3__441_GLOBAL__N__36af91b2_4_k_cu_eb0e1b2a_28166ignoreE,@object
	.size		_ZN39_INTERNAL_36af91b2_4_k_cu_eb0e1b2a_28164cuda3std3__441_GLOBAL__N__36af91b2_4_k_cu_eb0e1b2a_28166ignoreE,(_ZN39_INTERNAL_36af91b2_4_k_cu_eb0e1b2a_28164cute7productE - _ZN39_INTERNAL_36af91b2_4_k_cu_eb0e1b2a_28164cuda3std3__441_GLOBAL__N__36af91b2_4_k_cu_eb0e1b2a_28166ignoreE)
_ZN39_INTERNAL_36af91b2_4_k_cu_eb0e1b2a_28164cuda3std3__441_GLOBAL__N__36af91b2_4_k_cu_eb0e1b2a_28166ignoreE:
	.zero		1
	.type		_ZN39_INTERNAL_36af91b2_4_k_cu_eb0e1b2a_28164cute7productE,@object
	.size		_ZN39_INTERNAL_36af91b2_4_k_cu_eb0e1b2a_28164cute7productE,(_ZN39_INTERNAL_36af91b2_4_k_cu_eb0e1b2a_28164cuda3std3__45__cpo3endE - _ZN39_INTERNAL_36af91b2_4_k_cu_eb0e1b2a_28164cute7productE)
_ZN39_INTERNAL_36af91b2_4_k_cu_eb0e1b2a_28164cute7productE:
	.zero		1
	.type		_ZN39_INTERNAL_36af91b2_4_k_cu_eb0e1b2a_28164cuda3std3__45__cpo3endE,@object
	.size		_ZN39_INTERNAL_36af91b2_4_k_cu_eb0e1b2a_28164cuda3std3__45__cpo3endE,(_ZN39_INTERNAL_36af91b2_4_k_cu_eb0e1b2a_28164cuda3std3__419piecewise_constructE - _ZN39_INTERNAL_36af91b2_4_k_cu_eb0e1b2a_28164cuda3std3__45__cpo3endE)
_ZN39_INTERNAL_36af91b2_4_k_cu_eb0e1b2a_28164cuda3std3__45__cpo3endE:
	.zero		1
	.type		_ZN39_INTERNAL_36af91b2_4_k_cu_eb0e1b2a_28164cuda3std3__419piecewise_constructE,@object
	.size		_ZN39_INTERNAL_36af91b2_4_k_cu_eb0e1b2a_28164cuda3std3__419piecewise_constructE,(_ZN39_INTERNAL_36af91b2_4_k_cu_eb0e1b2a_28164cuda3std3__45__cpo4cendE - _ZN39_INTERNAL_36af91b2_4_k_cu_eb0e1b2a_28164cuda3std3__419piecewise_constructE)
_ZN39_INTERNAL_36af91b2_4_k_cu_eb0e1b2a_28164cuda3std3__419piecewise_constructE:
	.zero		1
	.type		_ZN39_INTERNAL_36af91b2_4_k_cu_eb0e1b2a_28164cuda3std3__45__cpo4cendE,@object
	.size		_ZN39_INTERNAL_36af91b2_4_k_cu_eb0e1b2a_28164cuda3std3__45__cpo4cendE,(_ZN39_INTERNAL_36af91b2_4_k_cu_eb0e1b2a_28164cuda3std6ranges3__45__cpo4swapE - _ZN39_INTERNAL_36af91b2_4_k_cu_eb0e1b2a_28164cuda3std3__45__cpo4cendE)
_ZN39_INTERNAL_36af91b2_4_k_cu_eb0e1b2a_28164cuda3std3__45__cpo4cendE:
	.zero		1
	.type		_ZN39_INTERNAL_36af91b2_4_k_cu_eb0e1b2a_28164cuda3std6ranges3__45__cpo4swapE,@object
	.size		_ZN39_INTERNAL_36af91b2_4_k_cu_eb0e1b2a_28164cuda3std6ranges3__45__cpo4swapE,(.L_7 - _ZN39_INTERNAL_36af91b2_4_k_cu_eb0e1b2a_28164cuda3std6ranges3__45__cpo4swapE)
_ZN39_INTERNAL_36af91b2_4_k_cu_eb0e1b2a_28164cuda3std6ranges3__45__cpo4swapE:
	.zero		1
.L_7:


//--------------------- .nv.constant0._ZN7cutlass13device_kernelINS_4conv6kernel13ConvUniversalINS1_16ConvProblemShapeILNS1_8OperatorE0ELi2EEENS1_10collective14CollectiveConvINS1_46MainloopSm90TmaGmmaWarpSpecializedImplicitGemmILS5_0ELi9ELi2EN4cute5tupleIJNSA_1CILi1EEESD_SD_EEENS1_36KernelImplicitTmaWarpSpecializedSm90ELi1EEENSB_IJNSC_ILi256EEENSC_ILi128EEENSB_IJNSC_ILi32EEEEEEEEENS_10bfloat16_tESM_NSA_8TiledMMAINSA_8MMA_AtomIJNSA_4SM904GMMA28MMA_64x128x16_F32BF16BF16_SSILNSQ_5MajorE0ELSS_0ELNSQ_7ScaleInE1ELST_1EEEEEENSA_6LayoutISE_NSB_IJNSC_ILi0EEESX_SX_EEEEENSB_IJNSA_10UnderscoreES10_S10_EEEEENS7_6detail26Sm90ImplicitGemmTileTraitsINSA_20SM90_TMA_LOAD_IM2COLENSA_14ComposedLayoutINSA_7SwizzleILi2ELi4ELi3EEENSA_18smem_ptr_flag_bitsILi16EEENSW_INSB_IJNSB_IJNSC_ILi8EEESJ_EEENSB_IJSJ_SD_EEENSB_IJSD_NSC_ILi9EEEEEEEEENSB_IJNSB_IJSJ_SH_EEENSB_IJSD_SX_EEENSB_IJSX_NSC_ILi8192EEEEEEEEEEEEEvEENS14_INSA_13SM90_TMA_LOADENS16_IS18_S1A_NSW_INSB_IJNSB_IJS1B_NSC_ILi16EEEEEES1D_S1F_EEENSB_IJS1H_S1I_NSB_IJSX_NSC_ILi4096EEEEEEEEEEEEEvEEEENS_8epilogue10collective6detail29Sm90TmaWarpSpecializedAdapterINS21_15DefaultEpilogueISM_NSB_IJNSB_IJlllEEESD_SX_EEES26_NS20_6thread17LinearCombinationISM_Li1EffLNS27_9ScaleType4KindE0ELNS_15FloatRoundStyleE2ESM_EENS_4gemm15EpilogueDefaultEEEEEvvEEEEvNT_6ParamsE --------------------------
	.section	.nv.constant0._ZN7cutlass13device_kernelINS_4conv6kernel13ConvUniversalINS1_16ConvProblemShapeILNS1_8OperatorE0ELi2EEENS1_10collective14CollectiveConvINS1_46MainloopSm90TmaGmmaWarpSpecializedImplicitGemmILS5_0ELi9ELi2EN4cute5tupleIJNSA_1CILi1EEESD_SD_EEENS1_36KernelImplicitTmaWarpSpecializedSm90ELi1EEENSB_IJNSC_ILi256EEENSC_ILi128EEENSB_IJNSC_ILi32EEEEEEEEENS_10bfloat16_tESM_NSA_8TiledMMAINSA_8MMA_AtomIJNSA_4SM904GMMA28MMA_64x128x16_F32BF16BF16_SSILNSQ_5MajorE0ELSS_0ELNSQ_7ScaleInE1ELST_1EEEEEENSA_6LayoutISE_NSB_IJNSC_ILi0EEESX_SX_EEEEENSB_IJNSA_10UnderscoreES10_S10_EEEEENS7_6detail26Sm90ImplicitGemmTileTraitsINSA_20SM90_TMA_LOAD_IM2COLENSA_14ComposedLayoutINSA_7SwizzleILi2ELi4ELi3EEENSA_18smem_ptr_flag_bitsILi16EEENSW_INSB_IJNSB_IJNSC_ILi8EEESJ_EEENSB_IJSJ_SD_EEENSB_IJSD_NSC_ILi9EEEEEEEEENSB_IJNSB_IJSJ_SH_EEENSB_IJSD_SX_EEENSB_IJSX_NSC_ILi8192EEEEEEEEEEEEEvEENS14_INSA_13SM90_TMA_LOADENS16_IS18_S1A_NSW_INSB_IJNSB_IJS1B_NSC_ILi16EEEEEES1D_S1F_EEENSB_IJS1H_S1I_NSB_IJSX_NSC_ILi4096EEEEEEEEEEEEEvEEEENS_8epilogue10collective6detail29Sm90TmaWarpSpecializedAdapterINS21_15DefaultEpilogueISM_NSB_IJNSB_IJlllEEESD_SX_EEES26_NS20_6thread17LinearCombinationISM_Li1EffLNS27_9ScaleType4KindE0ELNS_15FloatRoundStyleE2ESM_EENS_4gemm15EpilogueDefaultEEEEEvvEEEEvNT_6ParamsE,"a",@progbits
	.sectionflags	@""
	.align	4
.nv.constant0._ZN7cutlass13device_kernelINS_4conv6kernel13ConvUniversalINS1_16ConvProblemShapeILNS1_8OperatorE0ELi2EEENS1_10collective14CollectiveConvINS1_46MainloopSm90TmaGmmaWarpSpecializedImplicitGemmILS5_0ELi9ELi2EN4cute5tupleIJNSA_1CILi1EEESD_SD_EEENS1_36KernelImplicitTmaWarpSpecializedSm90ELi1EEENSB_IJNSC_ILi256EEENSC_ILi128EEENSB_IJNSC_ILi32EEEEEEEEENS_10bfloat16_tESM_NSA_8TiledMMAINSA_8MMA_AtomIJNSA_4SM904GMMA28MMA_64x128x16_F32BF16BF16_SSILNSQ_5MajorE0ELSS_0ELNSQ_7ScaleInE1ELST_1EEEEEENSA_6LayoutISE_NSB_IJNSC_ILi0EEESX_SX_EEEEENSB_IJNSA_10UnderscoreES10_S10_EEEEENS7_6detail26Sm90ImplicitGemmTileTraitsINSA_20SM90_TMA_LOAD_IM2COLENSA_14ComposedLayoutINSA_7SwizzleILi2ELi4ELi3EEENSA_18smem_ptr_flag_bitsILi16EEENSW_INSB_IJNSB_IJNSC_ILi8EEESJ_EEENSB_IJSJ_SD_EEENSB_IJSD_NSC_ILi9EEEEEEEEENSB_IJNSB_IJSJ_SH_EEENSB_IJSD_SX_EEENSB_IJSX_NSC_ILi8192EEEEEEEEEEEEEvEENS14_INSA_13SM90_TMA_LOADENS16_IS18_S1A_NSW_INSB_IJNSB_IJS1B_NSC_ILi16EEEEEES1D_S1F_EEENSB_IJS1H_S1I_NSB_IJSX_NSC_ILi4096EEEEEEEEEEEEEvEEEENS_8epilogue10collective6detail29Sm90TmaWarpSpecializedAdapterINS21_15DefaultEpilogueISM_NSB_IJNSB_IJlllEEESD_SX_EEES26_NS20_6thread17LinearCombinationISM_Li1EffLNS27_9ScaleType4KindE0ELNS_15FloatRoundStyleE2ESM_EENS_4gemm15EpilogueDefaultEEEEEvvEEEEvNT_6ParamsE:
	.zero		1536


//--------------------- SYMBOLS --------------------------

	.type		.nv.reservedSmem.offset0,@object
	.size		.nv.reservedSmem.offset0,0x4
